def attn_fwd(
    Q,
    K,
    V,
    Out,
    Lse,
    sm_scale,
    stride_qz,
    stride_qh,
    stride_qm,
    stride_qk,
    stride_kz,
    stride_kh,
    stride_kn,
    stride_kk,
    stride_vz,
    stride_vh,
    stride_vn,
    stride_vk,
    stride_oz,
    stride_oh,
    stride_om,
    stride_ok,
    seqlen_q,
    seqlen_k,
    BLOCK_M: tl.constexpr,
    BLOCK_N: tl.constexpr,
    HEAD_DIM: tl.constexpr,
    CAUSAL: tl.constexpr,
):
    start_m = tl.program_id(0)
    off_hz = tl.program_id(1)
    q_off = off_hz * stride_qh
    k_off = off_hz * stride_kh
    v_off = off_hz * stride_vh
    offs_m = start_m * BLOCK_M + tl.arange(0, BLOCK_M)
    offs_d = tl.arange(0, HEAD_DIM)
    offs_n = tl.arange(0, BLOCK_N)
    q_ptrs = Q + q_off + offs_m[:, None] * stride_qm + offs_d[None, :] * stride_qk
    k_ptrs = K + k_off + offs_d[:, None] * stride_kk + offs_n[None, :] * stride_kn
    v_ptrs = V + v_off + offs_n[:, None] * stride_vn + offs_d[None, :] * stride_vk
    m_i = tl.full([BLOCK_M], float("-inf"), dtype=tl.float32)
    l_i = tl.zeros([BLOCK_M], dtype=tl.float32) + 1.0
    acc = tl.zeros([BLOCK_M, HEAD_DIM], dtype=tl.float32)
    q = tl.load(q_ptrs)
    acc, l_i, m_i = _attn_fwd_inner(
        acc,
        l_i,
        m_i,
        q,
        k_ptrs,
        v_ptrs,
        sm_scale,
        stride_kn,
        stride_vn,
        start_m,
        seqlen_k,
        BLOCK_M,
        BLOCK_N,
        HEAD_DIM,
        CAUSAL,
    )
    acc = acc / l_i[:, None]
    lse = m_i + tl.math.log2(l_i) / 1.4426950408889634
    o_ptrs = (
        Out
        + off_hz * stride_oh
        + offs_m[:, None] * stride_om
        + offs_d[None, :] * stride_ok
    )
    tl.store(o_ptrs, acc.to(Out.dtype.element_ty))
    tl.store(Lse + off_hz * seqlen_q + offs_m, lse)

# config = {"BLOCK_M": 128, "BLOCK_N": 128, "HEAD_DIM": 16, "arch": "sm_100", "causal": true, "dtype": "bf16", "num_stages": 2, "num_warps": 8}
# arch = sm_100


// ===== COMPILED SASS (sm_100a) =====

	.target	sm_100a

	.elftype	@"ET_EXEC"


//--------------------- .note.nv.tkinfo           --------------------------
	.section	.note.nv.tkinfo,"",@"SHT_NOTE"
	.sectionflags	@"SHF_NOTE_NV_TKINFO"
	.tkinfo
        /*0018*/ 	.word	0x00000081
        /*0030*/ 	.string	""
        /*0030*/ 	.string	"ptxas-blackwell"
        /*0030*/ 	.string	"Cuda compilation tools, release 12.9, V12.9.86"
        /*0030*/ 	.string	"Build cuda_12.9.r12.9/compiler.36037853_0"
        /*0030*/ 	.string	"-v  -suppress-debug-info  -lineinfo  -arch sm_100a "



//--------------------- .note.nv.cuver            --------------------------
	.section	.note.nv.cuver,"",@"SHT_NOTE"
	.sectionflags	@"SHF_NOTE_NV_CUVER"
        /*0018*/ 	.short	0x0001
        /*001a*/ 	.short	0x0064
        /*001c*/ 	.short	0x0001
        /*001e*/ 	.short	0x0000
        /*0020*/ 	.short	0x0001
        /*0022*/ 	.short	0x0000


//--------------------- .nv.info                  --------------------------
	.section	.nv.info,"",@"SHT_CUDA_INFO"
	.align	4


	//----- nvinfo : EIATTR_REGCOUNT
	.align		4
        /*0000*/ 	.byte	0x04, 0x2f
        /*0002*/ 	.short	(.L_5 - .L_4)
	.align		4
.L_4:
        /*0004*/ 	.word	index@(attn_fwd)
        /*0008*/ 	.word	0x000000a7


	//----- nvinfo : EIATTR_FRAME_SIZE
	.align		4
.L_5:
        /*000c*/ 	.byte	0x04, 0x11
        /*000e*/ 	.short	(.L_7 - .L_6)
	.align		4
.L_6:
        /*0010*/ 	.word	index@($__internal_2_$__cuda_sm10x_tcgen05_guardrail_trap_unallocated_columns_being_dealloced)
        /*0014*/ 	.word	0x00000000


	//----- nvinfo : EIATTR_FRAME_SIZE
	.align		4
.L_7:
        /*0018*/ 	.byte	0x04, 0x11
        /*001a*/ 	.short	(.L_9 - .L_8)
	.align		4
.L_8:
        /*001c*/ 	.word	index@($__internal_1_$__cuda_sm10x_tcgen05_guardrail_trap_phase_invalid_during_alloc)
        /*0020*/ 	.word	0x00000000


	//----- nvinfo : EIATTR_FRAME_SIZE
	.align		4
.L_9:
        /*0024*/ 	.byte	0x04, 0x11
        /*0026*/ 	.short	(.L_11 - .L_10)
	.align		4
.L_10:
        /*0028*/ 	.word	index@($__internal_0_$__cuda_sm10x_tcgen05_guardrail_trap_col_being_dealloced_not_returned_by_alloc)
        /*002c*/ 	.word	0x00000000


	//----- nvinfo : EIATTR_FRAME_SIZE
	.align		4
.L_11:
        /*0030*/ 	.byte	0x04, 0x11
        /*0032*/ 	.short	(.L_13 - .L_12)
	.align		4
.L_12:
        /*0034*/ 	.word	index@(attn_fwd)
        /*0038*/ 	.word	0x00000000


	//----- nvinfo : EIATTR_MIN_STACK_SIZE
	.align		4
.L_13:
        /*003c*/ 	.byte	0x04, 0x12
        /*003e*/ 	.short	(.L_15 - .L_14)
	.align		4
.L_14:
        /*0040*/ 	.word	index@(attn_fwd)
        /*0044*/ 	.word	0x00000000
.L_15:


//--------------------- .nv.info.attn_fwd         --------------------------
	.section	.nv.info.attn_fwd,"",@"SHT_CUDA_INFO"
	.sectionflags	@""
	.align	4


	//----- nvinfo : EIATTR_CUDA_API_VERSION
	.align		4
        /*0000*/ 	.byte	0x04, 0x37
        /*0002*/ 	.short	(.L_17 - .L_16)
.L_16:
        /*0004*/ 	.word	0x00000081


	//----- nvinfo : EIATTR_KPARAM_INFO
	.align		4
.L_17:
        /*0008*/ 	.byte	0x04, 0x17
        /*000a*/ 	.short	(.L_19 - .L_18)
.L_18:
        /*000c*/ 	.word	0x00000000
        /*0010*/ 	.short	0x0019
        /*0012*/ 	.short	0x0080
        /*0014*/ 	.byte	0x00, 0xf4, 0x21, 0x00


	//----- nvinfo : EIATTR_KPARAM_INFO
	.align		4
.L_19:
        /*0018*/ 	.byte	0x04, 0x17
        /*001a*/ 	.short	(.L_21 - .L_20)
.L_20:
        /*001c*/ 	.word	0x00000000
        /*0020*/ 	.short	0x0018
        /*0022*/ 	.short	0x0078
        /*0024*/ 	.byte	0x00, 0xf4, 0x21, 0x00


	//----- nvinfo : EIATTR_KPARAM_INFO
	.align		4
.L_21:
        /*0028*/ 	.byte	0x04, 0x17
        /*002a*/ 	.short	(.L_23 - .L_22)
.L_22:
        /*002c*/ 	.word	0x00000000
        /*0030*/ 	.short	0x0017
        /*0032*/ 	.short	0x0070
        /*0034*/ 	.byte	0x00, 0xf0, 0x11, 0x00


	//----- nvinfo : EIATTR_KPARAM_INFO
	.align		4
.L_23:
        /*0038*/ 	.byte	0x04, 0x17
        /*003a*/ 	.short	(.L_25 - .L_24)
.L_24:
        /*003c*/ 	.word	0x00000000
        /*0040*/ 	.short	0x0016
        /*0042*/ 	.short	0x006c
        /*0044*/ 	.byte	0x00, 0xf0, 0x11, 0x00


	//----- nvinfo : EIATTR_KPARAM_INFO
	.align		4
.L_25:
        /*0048*/ 	.byte	0x04, 0x17
        /*004a*/ 	.short	(.L_27 - .L_26)
.L_26:
        /*004c*/ 	.word	0x00000000
        /*0050*/ 	.short	0x0015
        /*0052*/ 	.short	0x0068
        /*0054*/ 	.byte	0x00, 0xf0, 0x11, 0x00


	//----- nvinfo : EIATTR_KPARAM_INFO
	.align		4
.L_27:
        /*0058*/ 	.byte	0x04, 0x17
        /*005a*/ 	.short	(.L_29 - .L_28)
.L_28:
        /*005c*/ 	.word	0x00000000
        /*0060*/ 	.short	0x0014
        /*0062*/ 	.short	0x0064
        /*0064*/ 	.byte	0x00, 0xf0, 0x11, 0x00


	//----- nvinfo : EIATTR_KPARAM_INFO
	.align		4
.L_29:
        /*0068*/ 	.byte	0x04, 0x17
        /*006a*/ 	.short	(.L_31 - .L_30)
.L_30:
        /*006c*/ 	.word	0x00000000
        /*0070*/ 	.short	0x0013
        /*0072*/ 	.short	0x0060
        /*0074*/ 	.byte	0x00, 0xf0, 0x11, 0x00


	//----- nvinfo : EIATTR_KPARAM_INFO
	.align		4
.L_31:
        /*0078*/ 	.byte	0x04, 0x17
        /*007a*/ 	.short	(.L_33 - .L_32)
.L_32:
        /*007c*/ 	.word	0x00000000
        /*0080*/ 	.short	0x0012
        /*0082*/ 	.short	0x005c
        /*0084*/ 	.byte	0x00, 0xf0, 0x11, 0x00


	//----- nvinfo : EIATTR_KPARAM_INFO
	.align		4
.L_33:
        /*0088*/ 	.byte	0x04, 0x17
        /*008a*/ 	.short	(.L_35 - .L_34)
.L_34:
        /*008c*/ 	.word	0x00000000
        /*0090*/ 	.short	0x0011
        /*0092*/ 	.short	0x0058
        /*0094*/ 	.byte	0x00, 0xf0, 0x11, 0x00


	//----- nvinfo : EIATTR_KPARAM_INFO
	.align		4
.L_35:
        /*0098*/ 	.byte	0x04, 0x17
        /*009a*/ 	.short	(.L_37 - .L_36)
.L_36:
        /*009c*/ 	.word	0x00000000
        /*00a0*/ 	.short	0x0010
        /*00a2*/ 	.short	0x0054
        /*00a4*/ 	.byte	0x00, 0xf0, 0x11, 0x00


	//----- nvinfo : EIATTR_KPARAM_INFO
	.align		4
.L_37:
        /*00a8*/ 	.byte	0x04, 0x17
        /*00aa*/ 	.short	(.L_39 - .L_38)
.L_38:
        /*00ac*/ 	.word	0x00000000
        /*00b0*/ 	.short	0x000f
        /*00b2*/ 	.short	0x0050
        /*00b4*/ 	.byte	0x00, 0xf0, 0x11, 0x00


	//----- nvinfo : EIATTR_KPARAM_INFO
	.align		4
.L_39:
        /*00b8*/ 	.byte	0x04, 0x17
        /*00ba*/ 	.short	(.L_41 - .L_40)
.L_40:
        /*00bc*/ 	.word	0x00000000
        /*00c0*/ 	.short	0x000e
        /*00c2*/ 	.short	0x004c
        /*00c4*/ 	.byte	0x00, 0xf0, 0x11, 0x00


	//----- nvinfo : EIATTR_KPARAM_INFO
	.align		4
.L_41:
        /*00c8*/ 	.byte	0x04, 0x17
        /*00ca*/ 	.short	(.L_43 - .L_42)
.L_42:
        /*00cc*/ 	.word	0x00000000
        /*00d0*/ 	.short	0x000d
        /*00d2*/ 	.short	0x0048
        /*00d4*/ 	.byte	0x00, 0xf0, 0x11, 0x00


	//----- nvinfo : EIATTR_KPARAM_INFO
	.align		4
.L_43:
        /*00d8*/ 	.byte	0x04, 0x17
        /*00da*/ 	.short	(.L_45 - .L_44)
.L_44:
        /*00dc*/ 	.word	0x00000000
        /*00e0*/ 	.short	0x000c
        /*00e2*/ 	.short	0x0044
        /*00e4*/ 	.byte	0x00, 0xf0, 0x11, 0x00


	//----- nvinfo : EIATTR_KPARAM_INFO
	.align		4
.L_45:
        /*00e8*/ 	.byte	0x04, 0x17
        /*00ea*/ 	.short	(.L_47 - .L_46)
.L_46:
        /*00ec*/ 	.word	0x00000000
        /*00f0*/ 	.short	0x000b
        /*00f2*/ 	.short	0x0040
        /*00f4*/ 	.byte	0x00, 0xf0, 0x11, 0x00


	//----- nvinfo : EIATTR_KPARAM_INFO
	.align		4
.L_47:
        /*00f8*/ 	.byte	0x04, 0x17
        /*00fa*/ 	.short	(.L_49 - .L_48)
.L_48:
        /*00fc*/ 	.word	0x00000000
        /*0100*/ 	.short	0x000a
        /*0102*/ 	.short	0x003c
        /*0104*/ 	.byte	0x00, 0xf0, 0x11, 0x00


	//----- nvinfo : EIATTR_KPARAM_INFO
	.align		4
.L_49:
        /*0108*/ 	.byte	0x04, 0x17
        /*010a*/ 	.short	(.L_51 - .L_50)
.L_50:
        /*010c*/ 	.word	0x00000000
        /*0110*/ 	.short	0x0009
        /*0112*/ 	.short	0x0038
        /*0114*/ 	.byte	0x00, 0xf0, 0x11, 0x00


	//----- nvinfo : EIATTR_KPARAM_INFO
	.align		4
.L_51:
        /*0118*/ 	.byte	0x04, 0x17
        /*011a*/ 	.short	(.L_53 - .L_52)
.L_52:
        /*011c*/ 	.word	0x00000000
        /*0120*/ 	.short	0x0008
        /*0122*/ 	.short	0x0034
        /*0124*/ 	.byte	0x00, 0xf0, 0x11, 0x00


	//----- nvinfo : EIATTR_KPARAM_INFO
	.align		4
.L_53:
        /*0128*/ 	.byte	0x04, 0x17
        /*012a*/ 	.short	(.L_55 - .L_54)
.L_54:
        /*012c*/ 	.word	0x00000000
        /*0130*/ 	.short	0x0007
        /*0132*/ 	.short	0x0030
        /*0134*/ 	.byte	0x00, 0xf0, 0x11, 0x00


	//----- nvinfo : EIATTR_KPARAM_INFO
	.align		4
.L_55:
        /*0138*/ 	.byte	0x04, 0x17
        /*013a*/ 	.short	(.L_57 - .L_56)
.L_56:
        /*013c*/ 	.word	0x00000000
        /*0140*/ 	.short	0x0006
        /*0142*/ 	.short	0x002c
        /*0144*/ 	.byte	0x00, 0xf0, 0x11, 0x00


	//----- nvinfo : EIATTR_KPARAM_INFO
	.align		4
.L_57:
        /*0148*/ 	.byte	0x04, 0x17
        /*014a*/ 	.short	(.L_59 - .L_58)
.L_58:
        /*014c*/ 	.word	0x00000000
        /*0150*/ 	.short	0x0005
        /*0152*/ 	.short	0x0028
        /*0154*/ 	.byte	0x00, 0xf0, 0x11, 0x00


	//----- nvinfo : EIATTR_KPARAM_INFO
	.align		4
.L_59:
        /*0158*/ 	.byte	0x04, 0x17
        /*015a*/ 	.short	(.L_61 - .L_60)
.L_60:
        /*015c*/ 	.word	0x00000000
        /*0160*/ 	.short	0x0004
        /*0162*/ 	.short	0x0020
        /*0164*/ 	.byte	0x00, 0xf4, 0x21, 0x00


	//----- nvinfo : EIATTR_KPARAM_INFO
	.align		4
.L_61:
        /*0168*/ 	.byte	0x04, 0x17
        /*016a*/ 	.short	(.L_63 - .L_62)
.L_62:
        /*016c*/ 	.word	0x00000000
        /*0170*/ 	.short	0x0003
        /*0172*/ 	.short	0x0018
        /*0174*/ 	.byte	0x00, 0xf4, 0x21, 0x00


	//----- nvinfo : EIATTR_KPARAM_INFO
	.align		4
.L_63:
        /*0178*/ 	.byte	0x04, 0x17
        /*017a*/ 	.short	(.L_65 - .L_64)
.L_64:
        /*017c*/ 	.word	0x00000000
        /*0180*/ 	.short	0x0002
        /*0182*/ 	.short	0x0010
        /*0184*/ 	.byte	0x00, 0xf4, 0x21, 0x00


	//----- nvinfo : EIATTR_KPARAM_INFO
	.align		4
.L_65:
        /*0188*/ 	.byte	0x04, 0x17
        /*018a*/ 	.short	(.L_67 - .L_66)
.L_66:
        /*018c*/ 	.word	0x00000000
        /*0190*/ 	.short	0x0001
        /*0192*/ 	.short	0x0008
        /*0194*/ 	.byte	0x00, 0xf4, 0x21, 0x00


	//----- nvinfo : EIATTR_KPARAM_INFO
	.align		4
.L_67:
        /*0198*/ 	.byte	0x04, 0x17
        /*019a*/ 	.short	(.L_69 - .L_68)
.L_68:
        /*019c*/ 	.word	0x00000000
        /*01a0*/ 	.short	0x0000
        /*01a2*/ 	.short	0x0000
        /*01a4*/ 	.byte	0x00, 0xf4, 0x21, 0x00


	//----- nvinfo : EIATTR_AT_ENTRY_FRAGMENTS
	.align		4
.L_69:
        /*01a8*/ 	.byte	0x04, 0x4f
        /*01aa*/ 	.short	(.L_71 - .L_70)


	//   ....[0]....
.L_70:
        /*01ac*/ 	.word	0x00000004


	//----- nvinfo : EIATTR_RESERVED_SMEM_USED
	.align		4
.L_71:
        /*01b0*/ 	.byte	0x01, 0x41
	.zero		2


	//----- nvinfo : EIATTR_SPARSE_MMA_MASK
	.align		4
        /*01b4*/ 	.byte	0x03, 0x50
        /*01b6*/ 	.short	0x0000


	//----- nvinfo : EIATTR_TCGEN05_1CTA_USED
	.align		4
        /*01b8*/ 	.byte	0x01, 0x51
	.zero		2


	//----- nvinfo : EIATTR_MAXREG_COUNT
	.align		4
        /*01bc*/ 	.byte	0x03, 0x1b
        /*01be*/ 	.short	0x00ff


	//----- nvinfo : EIATTR_NUM_BARRIERS
	.align		4
        /*01c0*/ 	.byte	0x02, 0x4c
        /*01c2*/ 	.byte	0x01
	.zero		1


	//----- nvinfo : EIATTR_INT_WARP_WIDE_INSTR_OFFSETS
	.align		4
        /*01c4*/ 	.byte	0x04, 0x31
        /*01c6*/ 	.short	(.L_73 - .L_72)


	//   ....[0]....
.L_72:
        /*01c8*/ 	.word	0x00000b80


	//   ....[1]....
        /*01cc*/ 	.word	0x00000b90


	//   ....[2]....
        /*01d0*/ 	.word	0x00000d70


	//   ....[3]....
        /*01d4*/ 	.word	0x00000e70


	//   ....[4]....
        /*01d8*/ 	.word	0x000042b0


	//   ....[5]....
        /*01dc*/ 	.word	0x000085f0


	//   ....[6]....
        /*01e0*/ 	.word	0x00008640


	//----- nvinfo : EIATTR_COOP_GROUP_MASK_REGIDS
	.align		4
.L_73:
        /*01e4*/ 	.byte	0x04, 0x29
        /*01e6*/ 	.short	(.L_75 - .L_74)


	//   ....[0]....
.L_74:
        /*01e8*/ 	.word	0xffffffff


	//   ....[1]....
        /*01ec*/ 	.word	0xffffffff


	//   ....[2]....
        /*01f0*/ 	.word	0xffffffff


	//   ....[3]....
        /*01f4*/ 	.word	0xffffffff


	//   ....[4]....
        /*01f8*/ 	.word	0xffffffff


	//   ....[5]....
        /*01fc*/ 	.word	0xffffffff


	//   ....[6]....
        /*0200*/ 	.word	0xffffffff


	//   ....[7]....
        /*0204*/ 	.word	0xffffffff


	//----- nvinfo : EIATTR_COOP_GROUP_INSTR_OFFSETS
	.align		4
.L_75:
        /*0208*/ 	.byte	0x04, 0x28
        /*020a*/ 	.short	(.L_77 - .L_76)


	//   ....[0]....
.L_76:
        /*020c*/ 	.word	0x00000060


	//   ....[1]....
        /*0210*/ 	.word	0x00000320


	//   ....[2]....
        /*0214*/ 	.word	0x00002410


	//   ....[3]....
        /*0218*/ 	.word	0x00003970


	//   ....[4]....
        /*021c*/ 	.word	0x00006170


	//   ....[5]....
        /*0220*/ 	.word	0x00007240


	//   ....[6]....
        /*0224*/ 	.word	0x00008480


	//   ....[7]....
        /*0228*/ 	.word	0x000086f0


	//----- nvinfo : EIATTR_VRC_CTA_INIT_COUNT
	.align		4
.L_77:
        /*022c*/ 	.byte	0x02, 0x4a
        /*022e*/ 	.byte	0x80
	.zero		1


	//----- nvinfo : EIATTR_MBARRIER_INSTR_OFFSETS
	.align		4
        /*0230*/ 	.byte	0x04, 0x39
        /*0232*/ 	.short	(.L_79 - .L_78)


	//   ....[0]....
.L_78:
        /*0234*/ 	.word	0x00000cc0
        /*0238*/ 	.word	0x000000ff
        /*023c*/ 	.word	0x00000000
        /*0240*/ 	.short	0x0100
        /*0242*/ 	.byte	0x0d
	.zero		1


	//   ....[1]....
        /*0244*/ 	.word	0x00000e60
        /*0248*/ 	.word	0x000000ff
        /*024c*/ 	.word	0x00004008
        /*0250*/ 	.short	0x0100
        /*0252*/ 	.byte	0x0a
	.zero		1


	//   ....[2]....
        /*0254*/ 	.word	0x00000f30
        /*0258*/ 	.word	0x000000ff
        /*025c*/ 	.word	0x00002000
        /*0260*/ 	.short	0x0100
        /*0262*/ 	.byte	0x0a
	.zero		1


	//   ....[3]....
        /*0264*/ 	.word	0x00001070
        /*0268*/ 	.word	0x000000ff
        /*026c*/ 	.word	0x00002000
        /*0270*/ 	.short	0x010a
        /*0272*/ 	.byte	0x0a
	.zero		1


	//   ....[4]....
        /*0274*/ 	.word	0x000016f0
        /*0278*/ 	.word	0x000000ff
        /*027c*/ 	.word	0x00002000
        /*0280*/ 	.short	0x0108
        /*0282*/ 	.byte	0x0a
	.zero		1


	//   ....[5]....
        /*0284*/ 	.word	0x000043e0
        /*0288*/ 	.word	0x000000ff
        /*028c*/ 	.word	0x00004010
        /*0290*/ 	.short	0x0100
        /*0292*/ 	.byte	0x0a
	.zero		1


	//   ....[6]....
        /*0294*/ 	.word	0x000046a0
        /*0298*/ 	.word	0x000000ff
        /*029c*/ 	.word	0x00004010
        /*02a0*/ 	.short	0x010a
        /*02a2*/ 	.byte	0x0a
	.zero		1


	//   ....[7]....
        /*02a4*/ 	.word	0x00006180
        /*02a8*/ 	.word	0x000000ff
        /*02ac*/ 	.word	0x00004010
        /*02b0*/ 	.short	0x0108
        /*02b2*/ 	.byte	0x0a
	.zero		1


	//   ....[8]....
        /*02b4*/ 	.word	0x00007150
        /*02b8*/ 	.word	0x000000ff
        /*02bc*/ 	.word	0x00000000
        /*02c0*/ 	.short	0x010a
        /*02c2*/ 	.byte	0x0d
	.zero		1


	//   ....[9]....
        /*02c4*/ 	.word	0x00007aa0
        /*02c8*/ 	.word	0x000000ff
        /*02cc*/ 	.word	0x00000000
        /*02d0*/ 	.short	0x010a
        /*02d2*/ 	.byte	0x0d
	.zero		1


	//   ....[10]....
        /*02d4*/ 	.word	0x00007bf0
        /*02d8*/ 	.word	0x000000ff
        /*02dc*/ 	.word	0x00004000
        /*02e0*/ 	.short	0x0108
        /*02e2*/ 	.byte	0x0a
	.zero		1


	//   ....[11]....
        /*02e4*/ 	.word	0x00007c30
        /*02e8*/ 	.word	0x000000ff
        /*02ec*/ 	.word	0x00004008
        /*02f0*/ 	.short	0x0108
        /*02f2*/ 	.byte	0x0a
	.zero		1


	//   ....[12]....
        /*02f4*/ 	.word	0x00008710
        /*02f8*/ 	.word	0x000000ff
        /*02fc*/ 	.word	0x00002000
        /*0300*/ 	.short	0x010a
        /*0302*/ 	.byte	0x0a
	.zero		1


	//   ....[13]....
        /*0304*/ 	.word	0x00008740
        /*0308*/ 	.word	0x000000ff
        /*030c*/ 	.word	0x00004010
        /*0310*/ 	.short	0x010a
        /*0312*/ 	.byte	0x0a
	.zero		1


	//   ....[14]....
        /*0314*/ 	.word	0x00008770
        /*0318*/ 	.word	0x000000ff
        /*031c*/ 	.word	0x00000000
        /*0320*/ 	.short	0x010a
        /*0322*/ 	.byte	0x0d
	.zero		1


	//   ....[15]....
        /*0324*/ 	.word	0x000087a0
        /*0328*/ 	.word	0x000000ff
        /*032c*/ 	.word	0x00000000
        /*0330*/ 	.short	0x010a
        /*0332*/ 	.byte	0x0d
	.zero		1


	//----- nvinfo : EIATTR_NUM_MBARRIERS
	.align		4
.L_79:
        /*0334*/ 	.byte	0x03, 0x38
        /*0336*/ 	.short	0xffff


	//----- nvinfo : EIATTR_EXIT_INSTR_OFFSETS
	.align		4
        /*0338*/ 	.byte	0x04, 0x1c
        /*033a*/ 	.short	(.L_81 - .L_80)


	//   ....[0]....
.L_80:
        /*033c*/ 	.word	0x00008700


	//----- nvinfo : EIATTR_REQNTID
	.align		4
.L_81:
        /*0340*/ 	.byte	0x04, 0x10
        /*0342*/ 	.short	(.L_83 - .L_82)
.L_82:
        /*0344*/ 	.word	0x00000100
        /*0348*/ 	.word	0x00000001
        /*034c*/ 	.word	0x00000001


	//----- nvinfo : EIATTR_CRS_STACK_SIZE
	.align		4
.L_83:
        /*0350*/ 	.byte	0x04, 0x1e
        /*0352*/ 	.short	(.L_85 - .L_84)
.L_84:
        /*0354*/ 	.word	0x00000000


	//----- nvinfo : EIATTR_CBANK_PARAM_SIZE
	.align		4
.L_85:
        /*0358*/ 	.byte	0x03, 0x19
        /*035a*/ 	.short	0x0088


	//----- nvinfo : EIATTR_PARAM_CBANK
	.align		4
        /*035c*/ 	.byte	0x04, 0x0a
        /*035e*/ 	.short	(.L_87 - .L_86)
	.align		4
.L_86:
        /*0360*/ 	.word	index@(.nv.constant0.attn_fwd)
        /*0364*/ 	.short	0x0380
        /*0366*/ 	.short	0x0088


	//----- nvinfo : EIATTR_SW_WAR
	.align		4
.L_87:
        /*0368*/ 	.byte	0x04, 0x36
        /*036a*/ 	.short	(.L_89 - .L_88)
.L_88:
        /*036c*/ 	.word	0x00000008
.L_89:


//--------------------- .nv.compat                --------------------------
	.section	.nv.compat,"",@"SHT_CUDA_COMPAT_INFO"
	.align	4
        /*0000*/ 	.byte	0x02, 0x02, 0x02, 0x00, 0x02, 0x05, 0x05, 0x00, 0x02, 0x03, 0x00, 0x00, 0x02, 0x06, 0x01, 0x00


//--------------------- .nv.callgraph             --------------------------
	.section	.nv.callgraph,"",@"SHT_CUDA_CALLGRAPH"
	.align	4
	.sectionentsize	8
	.align		4
        /*0000*/ 	.word	0x00000000
	.align		4
        /*0004*/ 	.word	0xffffffff
	.align		4
        /*0008*/ 	.word	0x00000000
	.align		4
        /*000c*/ 	.word	0xfffffffe
	.align		4
        /*0010*/ 	.word	0x00000000
	.align		4
        /*0014*/ 	.word	0xfffffffd
	.align		4
        /*0018*/ 	.word	0x00000000
	.align		4
        /*001c*/ 	.word	0xfffffffc


//--------------------- .nv.constant4             --------------------------
	.section	.nv.constant4,"a",@progbits
	.align	8
	.align		8
.nv.constant4:
        /*0000*/ 	.dword	_$_str


//--------------------- .text.attn_fwd            --------------------------
	.section	.text.attn_fwd,"ax",@progbits
	.align	128
        .global         attn_fwd
        .type           attn_fwd,@function
        .size           attn_fwd,(.L_x_28 - attn_fwd)
        .other          attn_fwd,@"STO_CUDA_ENTRY STV_DEFAULT"
attn_fwd:
.text.attn_fwd:
[----:B------:R-:W0:Y:S01]  /*0000*/  LDC R1, c[0x0][0x37c] ;  /* 0x0000df00ff017b82 */ /* 0x000e220000000800 */
[----:B------:R-:W1:Y:S02]  /*0010*/  S2R R2, SR_TID.X ;  /* 0x0000000000027919 */ /* 0x000e640000002100 */
[----:B-1----:R-:W-:-:S04]  /*0020*/  ISETP.GE.U32.AND P0, PT, R2, 0x20, PT ;  /* 0x000000200200780c */ /* 0x002fc80003f06070 */
[----:B------:R-:W-:-:S09]  /*0030*/  P2R R0, PR, RZ, 0x1 ;  /* 0x00000001ff007803 */ /* 0x000fd20000000000 */
[----:B------:R-:W-:Y:S05]  /*0040*/  @P0 BRA `(.L_x_0) ;  /* 0x0000000000b80947 */ /* 0x000fea0003800000 */
[----:B------:R-:W1:Y:S01]  /*0050*/  S2UR UR6, SR_CgaCtaId ;  /* 0x00000000000679c3 */ /* 0x000e620000008800 */
[----:B------:R-:W-:Y:S01]  /*0060*/  NOP ;  /* 0x0000000000007918 */ /* 0x000fe20000000000 */
[----:B------:R-:W-:Y:S02]  /*0070*/  UMOV UR4, 0x40 ;  /* 0x0000004000047882 */ /* 0x000fe40000000000 */
[----:B-1----:R-:W-:-:S09]  /*0080*/  ULEA UR4, UR6, UR4, 0x18 ;  /* 0x0000000406047291 */ /* 0x002fd2000f8ec0ff */
[----:B------:R-:W1:Y:S01]  /*0090*/  LDS.U8 R0, [UR4] ;  /* 0x00000004ff007984 */ /* 0x000e620008000000 */
[----:B------:R-:W-:Y:S02]  /*00a0*/  UMOV UR4, 0x400 ;  /* 0x0000040000047882 */ /* 0x000fe40000000000 */
[----:B------:R-:W-:Y:S01]  /*00b0*/  ULEA UR4, UR6, UR4, 0x18 ;  /* 0x0000000406047291 */ /* 0x000fe2000f8ec0ff */
[----:B-1----:R-:W-:-:S13]  /*00c0*/  ISETP.NE.AND P0, PT, R0, RZ, PT ;  /* 0x000000ff0000720c */ /* 0x002fda0003f05270 */
[----:B------:R-:W-:Y:S05]  /*00d0*/  @P0 BRA `(.L_x_1) ;  /* 0x00000000007c0947 */ /* 0x000fea0003800000 */
[----:B------:R-:W-:-:S13]  /*00e0*/  ELECT P0, URZ, PT ;  /* 0x0000000000ff782f */ /* 0x000fda0003800000 */
[----:B------:R-:W-:Y:S05]  /*00f0*/  @!P0 BRA `(.L_x_2) ;  /* 0x0000000000848947 */ /* 0x000fea0003800000 */
[----:B------:R-:W-:Y:S01]  /*0100*/  UMOV UR5, 0x8 ;  /* 0x0000000800057882 */ /* 0x000fe20000000000 */
[----:B------:R-:W-:Y:S02]  /*0110*/  IMAD.MOV.U32 R5, RZ, RZ, 0x1 ;  /* 0x00000001ff057424 */ /* 0x000fe400078e00ff */
[----:B------:R-:W-:Y:S02]  /*0120*/  IMAD.MOV.U32 R3, RZ, RZ, 0xff ;  /* 0x000000ffff037424 */ /* 0x000fe400078e00ff */
[----:B------:R-:W-:Y:S04]  /*0130*/  DEPBAR.LE SB1, 0x36 ;  /* 0x00009d800000791a */ /* 0x000fe80000000000 */
[----:B------:R-:W1:Y:S02]  /*0140*/  UTCATOMSWS.FIND_AND_SET.ALIGN UP0, UR5, UR5 ;  /* 0x00000005000575e3 */ /* 0x000e640008000800 */
[----:B-1----:R-:W-:-:S04]  /*0150*/  PLOP3.LUT P0, PT, PT, PT, UP0, 0x80, 0x8 ;  /* 0x000000000008781c */ /* 0x002fc80003f0f008 */
[----:B------:R-:W-:-:S04]  /*0160*/  SEL R0, RZ, 0xffffffff, !P0 ;  /* 0xffffffffff007807 */ /* 0x000fc80004000000 */
[----:B------:R-:W-:Y:S01]  /*0170*/  ISETP.NE.AND P0, PT, R0, RZ, PT ;  /* 0x000000ff0000720c */ /* 0x000fe20003f05270 */
[----:B------:R-:W-:-:S12]  /*0180*/  IMAD.U32 R0, RZ, RZ, UR5 ;  /* 0x00000005ff007e24 */ /* 0x000fd8000f8e00ff */
[----:B------:R-:W-:Y:S05]  /*0190*/  @P0 BRA `(.L_x_3) ;  /* 0x0000000000240947 */ /* 0x000fea0003800000 */
.L_x_4:
[----:B------:R-:W-:Y:S05]  /*01a0*/  NANOSLEEP 0x64 ;  /* 0x000000640000795d */ /* 0x000fea0003800000 */
[----:B------:R-:W-:-:S05]  /*01b0*/  UMOV UR5, 0x8 ;  /* 0x0000000800057882 */ /* 0x000fca0000000000 */
[----:B------:R-:W-:Y:S04]  /*01c0*/  DEPBAR.LE SB1, 0x36 ;  /* 0x00009d800000791a */ /* 0x000fe80000000000 */
[----:B------:R-:W1:Y:S02]  /*01d0*/  UTCATOMSWS.FIND_AND_SET.ALIGN UP0, UR5, UR5 ;  /* 0x00000005000575e3 */ /* 0x000e640008000800 */
[----:B-1----:R-:W-:-:S04]  /*01e0*/  PLOP3.LUT P0, PT, PT, PT, UP0, 0x80, 0x8 ;  /* 0x000000000008781c */ /* 0x002fc80003f0f008 */
[----:B------:R-:W-:-:S04]  /*01f0*/  SEL R0, RZ, 0xffffffff, !P0 ;  /* 0xffffffffff007807 */ /* 0x000fc80004000000 */
[----:B------:R-:W-:Y:S01]  /*0200*/  ISETP.NE.AND P0, PT, R0, RZ, PT ;  /* 0x000000ff0000720c */ /* 0x000fe20003f05270 */
[----:B------:R-:W-:-:S12]  /*0210*/  IMAD.U32 R0, RZ, RZ, UR5 ;  /* 0x00000005ff007e24 */ /* 0x000fd8000f8e00ff */
[----:B------:R-:W-:Y:S05]  /*0220*/  @!P0 BRA `(.L_x_4) ;  /* 0xfffffffc00dc8947 */ /* 0x000fea000383ffff */
.L_x_3:
[C---:B------:R-:W-:Y:S01]  /*0230*/  VIADD R4, R0.reuse, 0x10 ;  /* 0x0000001000047836 */ /* 0x040fe20000000000 */
[----:B------:R-:W-:Y:S01]  /*0240*/  UMOV UR5, 0x50 ;  /* 0x0000005000057882 */ /* 0x000fe20000000000 */
[----:B------:R-:W-:Y:S01]  /*0250*/  SHF.L.U32 R3, R3, R0, RZ ;  /* 0x0000000003037219 */ /* 0x000fe200000006ff */
[----:B------:R-:W-:Y:S01]  /*0260*/  ULEA UR5, UR6, UR5, 0x18 ;  /* 0x0000000506057291 */ /* 0x000fe2000f8ec0ff */
[----:B------:R-:W-:Y:S01]  /*0270*/  IMAD.SHL.U32 R0, R0, 0x20, RZ ;  /* 0x0000002000007824 */ /* 0x000fe200078e00ff */
[----:B------:R-:W-:-:S04]  /*0280*/  SHF.L.U32 R4, R5, R4, RZ ;  /* 0x0000000405047219 */ /* 0x000fc800000006ff */
[----:B------:R-:W-:-:S05]  /*0290*/  LOP3.LUT R3, R4, R3, RZ, 0xfc, !PT ;  /* 0x0000000304037212 */ /* 0x000fca00078efcff */
[----:B------:R1:W-:Y:S04]  /*02a0*/  ATOMS.OR RZ, [UR5], R3 ;  /* 0x00000003ffff798c */ /* 0x0003e8000b000005 */
[----:B------:R1:W-:Y:S01]  /*02b0*/  STS [UR4], R0 ;  /* 0x00000000ff007988 */ /* 0x0003e20008000804 */
[----:B------:R-:W-:Y:S05]  /*02c0*/  BRA `(.L_x_2) ;  /* 0x0000000000107947 */ /* 0x000fea0003800000 */
.L_x_1:
[----:B------:R-:W-:Y:S01]  /*02d0*/  IMAD.MOV.U32 R0, RZ, RZ, -0x1 ;  /* 0xffffffffff007424 */ /* 0x000fe200078e00ff */
[----:B------:R-:W-:-:S04]  /*02e0*/  MOV R4, 0x310 ;  /* 0x0000031000047802 */ /* 0x000fc80000000f00 */
[----:B------:R1:W-:Y:S03]  /*02f0*/  STS [UR4], R0 ;  /* 0x00000000ff007988 */ /* 0x0003e60008000804 */
[----:B01----:R-:W-:Y:S05]  /*0300*/  CALL.REL.NOINC `($__internal_1_$__cuda_sm10x_tcgen05_guardrail_trap_phase_invalid_during_alloc) ;  /* 0x00000084003c7944 */ /* 0x003fea0003c00000 */
.L_x_2:
[----:B------:R-:W-:Y:S05]  /*0310*/  WARPSYNC.ALL ;  /* 0x0000000000007948 */ /* 0x000fea0003800000 */
[----:B------:R-:W-:Y:S01]  /*0320*/  NOP ;  /* 0x0000000000007918 */ /* 0x000fe20000000000 */
.L_x_0:
[----:B------:R-:W2:Y:S01]  /*0330*/  S2R R91, SR_CTAID.X ;  /* 0x00000000005b7919 */ /* 0x000ea20000002500 */
[----:B------:R-:W3:Y:S01]  /*0340*/  S2UR UR8, SR_CTAID.Y ;  /* 0x00000000000879c3 */ /* 0x000ee20000002600 */
[----:B------:R-:W3:Y:S01]  /*0350*/  LDCU.64 UR4, c[0x0][0x3b0] ;  /* 0x00007600ff0477ac */ /* 0x000ee20008000a00 */
[----:B------:R-:W-:Y:S01]  /*0360*/  SHF.R.U32.HI R92, RZ, 0x7, R2 ;  /* 0x00000007ff5c7819 */ /* 0x000fe20000011602 */
[----:B------:R-:W-:-:S03]  /*0370*/  UMOV UR10, 0x400 ;  /* 0x00000400000a7882 */ /* 0x000fc60000000000 */
[----:B------:R-:W-:Y:S01]  /*0380*/  SGXT.U32 R92, R92, 0x1 ;  /* 0x000000015c5c781a */ /* 0x000fe20000000000 */
[----:B------:R-:W4:Y:S01]  /*0390*/  LDCU.64 UR26, c[0x0][0x358] ;  /* 0x00006b00ff1a77ac */ /* 0x000f220008000a00 */
[----:B------:R-:W1:Y:S08]  /*03a0*/  S2UR UR6, SR_CgaCtaId ;  /* 0x00000000000679c3 */ /* 0x000e700000008800 */
[----:B------:R-:W0:Y:S08]  /*03b0*/  LDC R16, c[0x0][0x3b8] ;  /* 0x0000ee00ff107b82 */ /* 0x000e300000000800 */
[----:B------:R-:W0:Y:S01]  /*03c0*/  LDC.64 R22, c[0x0][0x380] ;  /* 0x0000e000ff167b82 */ /* 0x000e220000000a00 */
[----:B---3--:R-:W-:-:S04]  /*03d0*/  UIMAD UR4, UR8, UR4, URZ ;  /* 0x00000004080472a4 */ /* 0x008fc8000f8e02ff */
[----:B------:R-:W-:Y:S01]  /*03e0*/  USHF.L.U32 UR7, UR4, 0x1, URZ ;  /* 0x0000000104077899 */ /* 0x000fe200080006ff */
[----:B--2---:R-:W-:Y:S01]  /*03f0*/  IMAD.SHL.U32 R91, R91, 0x80, RZ ;  /* 0x000000805b5b7824 */ /* 0x004fe200078e00ff */
[----:B-1----:R-:W-:Y:S01]  /*0400*/  ULEA UR10, UR6, UR10, 0x18 ;  /* 0x0000000a060a7291 */ /* 0x002fe2000f8ec0ff */
[----:B------:R-:W-:Y:S03]  /*0410*/  BAR.SYNC.DEFER_BLOCKING 0x0 ;  /* 0x0000000000007b1d */ /* 0x000fe60000010000 */
[----:B------:R-:W-:-:S05]  /*0420*/  LOP3.LUT R0, R91, 0x7f, R2, 0xf8, !PT ;  /* 0x0000007f5b007812 */ /* 0x000fca00078ef802 */
[----:B------:R-:W1:Y:S01]  /*0430*/  LDC.64 R108, c[0x0][0x3c0] ;  /* 0x0000f000ff6c7b82 */ /* 0x000e620000000a00 */
[----:B------:R-:W-:Y:S01]  /*0440*/  IMAD R3, R0, UR5, RZ ;  /* 0x0000000500037c24 */ /* 0x000fe2000f8e02ff */
[----:B------:R-:W-:-:S03]  /*0450*/  UIMAD.WIDE UR4, UR4, 0x2, URZ ;  /* 0x00000002040478a5 */ /* 0x000fc6000f8e02ff */
[C---:B------:R-:W-:Y:S02]  /*0460*/  IMAD.SHL.U32 R5, R3.reuse, 0x2, RZ ;  /* 0x0000000203057824 */ /* 0x040fe400078e00ff */
[----:B------:R-:W-:-:S03]  /*0470*/  IMAD.HI R4, R3, 0x2, RZ ;  /* 0x0000000203047827 */ /* 0x000fc600078e02ff */
[----:B0-----:R-:W-:Y:S01]  /*0480*/  IADD3 R22, P0, P1, R5, UR7, R22 ;  /* 0x0000000705167c10 */ /* 0x001fe2000f91e016 */
[----:B------:R-:W-:Y:S02]  /*0490*/  IMAD R3, R92, R16, RZ ;  /* 0x000000105c037224 */ /* 0x000fe400078e02ff */
[----:B------:R-:W0:Y:S01]  /*04a0*/  LDCU UR4, c[0x0][0x3c8] ;  /* 0x00007900ff0477ac */ /* 0x000e220008000800 */
[----:B------:R-:W-:Y:S01]  /*04b0*/  IADD3.X R24, PT, PT, R4, UR5, R23, P0, P1 ;  /* 0x0000000504187c10 */ /* 0x000fe200087e2417 */
[C---:B------:R-:W-:Y:S01]  /*04c0*/  IMAD R7, R16.reuse, 0x2, R3 ;  /* 0x0000000210077824 */ /* 0x040fe200078e0203 */
[C---:B------:R-:W-:Y:S01]  /*04d0*/  LEA R4, P0, R3.reuse, R22, 0x1 ;  /* 0x0000001603047211 */ /* 0x040fe200078008ff */
[----:B------:R-:W2:Y:S02]  /*04e0*/  LDS R19, [UR10] ;  /* 0x0000000aff137984 */ /* 0x000ea40008000800 */
[C---:B------:R-:W-:Y:S01]  /*04f0*/  IMAD R9, R16.reuse, 0x2, R7 ;  /* 0x0000000210097824 */ /* 0x040fe200078e0207 */
[----:B------:R-:W-:Y:S01]  /*0500*/  LEA.HI.X.SX32 R5, R3, R24, 0x1, P0 ;  /* 0x0000001803057211 */ /* 0x000fe200000f0eff */
[----:B------:R-:W-:Y:S01]  /*0510*/  BAR.SYNC.DEFER_BLOCKING 0x0 ;  /* 0x0000000000007b1d */ /* 0x000fe20000010000 */
[-C--:B------:R-:W-:Y:S01]  /*0520*/  LEA R6, P1, R7, R22.reuse, 0x1 ;  /* 0x0000001607067211 */ /* 0x080fe200078208ff */
[----:B------:R-:W-:Y:S01]  /*0530*/  IMAD R3, R16, 0x2, R9 ;  /* 0x0000000210037824 */ /* 0x000fe200078e0209 */
[----:B------:R-:W-:-:S02]  /*0540*/  LEA R8, P0, R9, R22, 0x1 ;  /* 0x0000001609087211 */ /* 0x000fc400078008ff */
[----:B------:R-:W-:Y:S01]  /*0550*/  LEA.HI.X.SX32 R7, R7, R24, 0x1, P1 ;  /* 0x0000001807077211 */ /* 0x000fe200008f0eff */
[----:B------:R-:W-:Y:S01]  /*0560*/  IMAD R13, R16, 0x2, R3 ;  /* 0x00000002100d7824 */ /* 0x000fe200078e0203 */
[----:B------:R-:W-:-:S04]  /*0570*/  LEA R10, P1, R3, R22, 0x1 ;  /* 0x00000016030a7211 */ /* 0x000fc800078208ff */
[-C--:B------:R-:W-:Y:S01]  /*0580*/  LEA.HI.X.SX32 R11, R3, R24.reuse, 0x1, P1 ;  /* 0x00000018030b7211 */ /* 0x080fe200008f0eff */
[C---:B------:R-:W-:Y:S01]  /*0590*/  IMAD R3, R16.reuse, 0x2, R13 ;  /* 0x0000000210037824 */ /* 0x040fe200078e020d */
[----:B------:R-:W-:Y:S02]  /*05a0*/  LEA.HI.X.SX32 R9, R9, R24, 0x1, P0 ;  /* 0x0000001809097211 */ /* 0x000fe400000f0eff */
[----:B------:R-:W-:Y:S01]  /*05b0*/  LEA R12, P0, R13, R22, 0x1 ;  /* 0x000000160d0c7211 */ /* 0x000fe200078008ff */
[----:B------:R-:W-:-:S03]  /*05c0*/  IMAD R15, R16, 0x2, R3 ;  /* 0x00000002100f7824 */ /* 0x000fc600078e0203 */
[----:B------:R-:W-:Y:S01]  /*05d0*/  LEA.HI.X.SX32 R13, R13, R24, 0x1, P0 ;  /* 0x000000180d0d7211 */ /* 0x000fe200000f0eff */
[----:B------:R-:W-:Y:S01]  /*05e0*/  IMAD R16, R16, 0x2, R15 ;  /* 0x0000000210107824 */ /* 0x000fe200078e020f */
[----:B----4-:R3:W5:Y:S01]  /*05f0*/  LDG.E.U16 R18, desc[UR26][R4.64] ;  /* 0x0000001a04127981 */ /* 0x010762000c1e1500 */
[----:B------:R-:W-:-:S03]  /*0600*/  LEA R14, P1, R15, R22, 0x1 ;  /* 0x000000160f0e7211 */ /* 0x000fc600078208ff */
[----:B------:R4:W5:Y:S01]  /*0610*/  LDG.E.U16 R17, desc[UR26][R6.64] ;  /* 0x0000001a06117981 */ /* 0x000962000c1e1500 */
[----:B------:R-:W-:-:S03]  /*0620*/  IMAD.SHL.U32 R85, R2, 0x2, RZ ;  /* 0x0000000202557824 */ /* 0x000fc600078e00ff */
[----:B------:R0:W5:Y:S01]  /*0630*/  LDG.E.U16 R20, desc[UR26][R8.64] ;  /* 0x0000001a08147981 */ /* 0x000162000c1e1500 */
[----:B---3--:R-:W-:-:S03]  /*0640*/  LEA R4, P0, R3, R22, 0x1 ;  /* 0x0000001603047211 */ /* 0x008fc600078008ff */
[----:B------:R3:W5:Y:S01]  /*0650*/  LDG.E.U16 R11, desc[UR26][R10.64] ;  /* 0x0000001a0a0b7981 */ /* 0x000762000c1e1500 */
[-C--:B------:R-:W-:Y:S02]  /*0660*/  LEA.HI.X.SX32 R15, R15, R24.reuse, 0x1, P1 ;  /* 0x000000180f0f7211 */ /* 0x080fe400008f0eff */
[----:B------:R-:W-:Y:S02]  /*0670*/  LEA.HI.X.SX32 R5, R3, R24, 0x1, P0 ;  /* 0x0000001803057211 */ /* 0x000fe400000f0eff */
[----:B----4-:R-:W-:Y:S01]  /*0680*/  LEA R6, P0, R16, R22, 0x1 ;  /* 0x0000001610067211 */ /* 0x010fe200078008ff */
[----:B-1----:R-:W-:Y:S01]  /*0690*/  IMAD R108, R108, UR8, RZ ;  /* 0x000000086c6c7c24 */ /* 0x002fe2000f8e02ff */
[----:B------:R-:W-:Y:S01]  /*06a0*/  SHF.R.S32.HI R3, RZ, 0x7, R2 ;  /* 0x00000007ff037819 */ /* 0x000fe20000011402 */
[----:B------:R1:W5:Y:S01]  /*06b0*/  LDG.E.U16 R9, desc[UR26][R4.64] ;  /* 0x0000001a04097981 */ /* 0x000362000c1e1500 */
[----:B------:R-:W-:Y:S02]  /*06c0*/  LEA.HI.X.SX32 R7, R16, R24, 0x1, P0 ;  /* 0x0000001810077211 */ /* 0x000fe400000f0eff */
[----:B------:R-:W4:Y:S01]  /*06d0*/  LDC.64 R24, c[0x0][0x388] ;  /* 0x0000e200ff187b82 */ /* 0x000f220000000a00 */
[----:B------:R-:W-:Y:S01]  /*06e0*/  SGXT R3, R3, 0x1 ;  /* 0x000000010303781a */ /* 0x000fe20000000200 */
[----:B------:R-:W5:Y:S01]  /*06f0*/  LDG.E.U16 R22, desc[UR26][R12.64] ;  /* 0x0000001a0c167981 */ /* 0x000f62000c1e1500 */
[----:B0-----:R-:W-:-:S02]  /*0700*/  LOP3.LUT R8, R2, 0xf, RZ, 0xc0, !PT ;  /* 0x0000000f02087812 */ /* 0x001fc400078ec0ff */
[----:B---3--:R-:W-:Y:S01]  /*0710*/  LOP3.LUT R10, R3, 0x90, RZ, 0xc0, !PT ;  /* 0x00000090030a7812 */ /* 0x008fe200078ec0ff */
[----:B------:R0:W5:Y:S01]  /*0720*/  LDG.E.U16 R7, desc[UR26][R6.64] ;  /* 0x0000001a06077981 */ /* 0x000162000c1e1500 */
[----:B-1----:R-:W-:Y:S01]  /*0730*/  SHF.R.U32.HI R4, RZ, 0x4, R2 ;  /* 0x00000004ff047819 */ /* 0x002fe20000011602 */
[----:B------:R-:W-:Y:S01]  /*0740*/  IMAD R8, R8, UR4, RZ ;  /* 0x0000000408087c24 */ /* 0x000fe2000f8e02ff */
[----:B------:R-:W-:Y:S01]  /*0750*/  LOP3.LUT R89, R2, 0x40, RZ, 0xc0, !PT ;  /* 0x0000004002597812 */ /* 0x000fe200078ec0ff */
[----:B------:R1:W5:Y:S01]  /*0760*/  LDG.E.U16 R14, desc[UR26][R14.64] ;  /* 0x0000001a0e0e7981 */ /* 0x000362000c1e1500 */
[----:B------:R-:W-:Y:S01]  /*0770*/  LOP3.LUT R10, R10, 0x7e, R85, 0x78, !PT ;  /* 0x0000007e0a0a7812 */ /* 0x000fe200078e7855 */
[----:B------:R-:W-:Y:S01]  /*0780*/  IMAD.SHL.U32 R3, R108, 0x2, RZ ;  /* 0x000000026c037824 */ /* 0x000fe200078e00ff */
[----:B0-----:R-:W-:Y:S01]  /*0790*/  SGXT.U32 R6, R4, 0x4 ;  /* 0x000000040406781a */ /* 0x001fe20000000000 */
[----:B------:R-:W-:Y:S02]  /*07a0*/  IMAD.SHL.U32 R4, R8, 0x2, RZ ;  /* 0x0000000208047824 */ /* 0x000fe400078e00ff */
[----:B------:R-:W-:-:S02]  /*07b0*/  IMAD R89, R89, 0x20, R10 ;  /* 0x0000002059597824 */ /* 0x000fc400078e020a */
[-C--:B------:R-:W-:Y:S01]  /*07c0*/  IMAD R10, R6, R109.reuse, RZ ;  /* 0x0000006d060a7224 */ /* 0x080fe200078e02ff */
[----:B----4-:R-:W-:Y:S02]  /*07d0*/  IADD3 R69, P0, P1, R4, R24, R3 ;  /* 0x0000001804457210 */ /* 0x010fe4000791e003 */
[C---:B------:R-:W-:Y:S01]  /*07e0*/  LEA.HI R4, R2.reuse, 0x30, RZ, 0x1c ;  /* 0x0000003002047811 */ /* 0x040fe200078fe0ff */
[C---:B------:R-:W-:Y:S01]  /*07f0*/  IMAD R12, R109.reuse, 0x10, R10 ;  /* 0x000000106d0c7824 */ /* 0x040fe200078e020a */
[----:B------:R-:W-:Y:S02]  /*0800*/  SHF.R.U32.HI R5, RZ, 0x5, R2 ;  /* 0x00000005ff057819 */ /* 0x000fe40000011602 */
[----:B------:R-:W-:Y:S01]  /*0810*/  LEA.HI R6, R2, 0x70, RZ, 0x1c ;  /* 0x0000007002067811 */ /* 0x000fe200078fe0ff */
[----:B------:R-:W-:Y:S02]  /*0820*/  IMAD R3, R4, R109, RZ ;  /* 0x0000006d04037224 */ /* 0x000fe400078e02ff */
[----:B------:R-:W-:Y:S01]  /*0830*/  IMAD R4, R109, 0x10, R12 ;  /* 0x000000106d047824 */ /* 0x000fe200078e020c */
[----:B------:R-:W-:Y:S01]  /*0840*/  R2UR UR20, R5 ;  /* 0x00000000051472ca */ /* 0x000fe200000e0000 */
[----:B------:R-:W-:-:S04]  /*0850*/  IMAD.HI R8, R8, 0x2, RZ ;  /* 0x0000000208087827 */ /* 0x000fc800078e02ff */
[----:B------:R-:W-:Y:S01]  /*0860*/  IMAD.HI R108, R108, 0x2, RZ ;  /* 0x000000026c6c7827 */ /* 0x000fe200078e02ff */
[----:B------:R-:W-:-:S03]  /*0870*/  ISETP.GE.U32.AND P4, PT, R2, 0x20, PT ;  /* 0x000000200200780c */ /* 0x000fc60003f86070 */
[----:B------:R-:W-:Y:S02]  /*0880*/  IMAD R5, R6, R109, RZ ;  /* 0x0000006d06057224 */ /* 0x000fe400078e02ff */
[----:B------:R-:W-:Y:S01]  /*0890*/  IMAD R6, R109, 0x20, R4 ;  /* 0x000000206d067824 */ /* 0x000fe200078e0204 */
[----:B------:R-:W-:Y:S02]  /*08a0*/  IADD3.X R13, PT, PT, R8, R25, R108, P0, P1 ;  /* 0x00000019080d7210 */ /* 0x000fe400007e246c */
[-C--:B------:R-:W-:Y:S01]  /*08b0*/  LEA R78, P2, R3, R69.reuse, 0x1 ;  /* 0x00000045034e7211 */ /* 0x080fe200078408ff */
[----:B------:R-:W-:Y:S01]  /*08c0*/  IMAD R8, R109, 0x10, R6 ;  /* 0x000000106d087824 */ /* 0x000fe200078e0206 */
[----:B------:R-:W-:Y:S02]  /*08d0*/  LEA R82, P0, R10, R69, 0x1 ;  /* 0x000000450a527211 */ /* 0x000fe400078008ff */
[----:B------:R-:W-:Y:S01]  /*08e0*/  LEA.HI.X.SX32 R79, R3, R13, 0x1, P2 ;  /* 0x0000000d034f7211 */ /* 0x000fe200010f0eff */
[----:B------:R-:W-:Y:S01]  /*08f0*/  IMAD R3, R109, 0x10, R8 ;  /* 0x000000106d037824 */ /* 0x000fe200078e0208 */
[----:B------:R-:W-:-:S02]  /*0900*/  LEA R80, P1, R12, R69, 0x1 ;  /* 0x000000450c507211 */ /* 0x000fc400078208ff */
[C---:B------:R-:W-:Y:S02]  /*0910*/  LEA R76, P3, R5.reuse, R69, 0x1 ;  /* 0x00000045054c7211 */ /* 0x040fe400078608ff */
[-C--:B------:R-:W-:Y:S02]  /*0920*/  LEA.HI.X.SX32 R83, R10, R13.reuse, 0x1, P0 ;  /* 0x0000000d0a537211 */ /* 0x080fe400000f0eff */
[-C--:B------:R-:W-:Y:S02]  /*0930*/  LEA.HI.X.SX32 R81, R12, R13.reuse, 0x1, P1 ;  /* 0x0000000d0c517211 */ /* 0x080fe400008f0eff */
[----:B------:R-:W-:Y:S02]  /*0940*/  LEA.HI.X.SX32 R77, R5, R13, 0x1, P3 ;  /* 0x0000000d054d7211 */ /* 0x000fe400018f0eff */
[-C--:B------:R-:W-:Y:S02]  /*0950*/  LEA R74, P0, R4, R69.reuse, 0x1 ;  /* 0x00000045044a7211 */ /* 0x080fe400078008ff */
[----:B------:R-:W-:-:S02]  /*0960*/  LEA R72, P1, R6, R69, 0x1 ;  /* 0x0000004506487211 */ /* 0x000fc400078208ff */
[-C--:B------:R-:W-:Y:S02]  /*0970*/  LEA R70, P2, R8, R69.reuse, 0x1 ;  /* 0x0000004508467211 */ /* 0x080fe400078408ff */
[----:B------:R-:W-:Y:S02]  /*0980*/  LEA R68, P3, R3, R69, 0x1 ;  /* 0x0000004503447211 */ /* 0x000fe400078608ff */
[----:B--2---:R-:W-:Y:S02]  /*0990*/  R2UR UR9, R19 ;  /* 0x00000000130972ca */ /* 0x004fe400000e0000 */
[-C--:B------:R-:W-:Y:S02]  /*09a0*/  LEA.HI.X.SX32 R75, R4, R13.reuse, 0x1, P0 ;  /* 0x0000000d044b7211 */ /* 0x080fe400000f0eff */
[-C--:B------:R-:W-:Y:S02]  /*09b0*/  LEA.HI.X.SX32 R73, R6, R13.reuse, 0x1, P1 ;  /* 0x0000000d06497211 */ /* 0x080fe400008f0eff */
[----:B------:R-:W-:-:S02]  /*09c0*/  LEA.HI.X.SX32 R71, R8, R13, 0x1, P2 ;  /* 0x0000000d08477211 */ /* 0x000fc400010f0eff */
[----:B------:R-:W-:Y:S02]  /*09d0*/  LEA.HI.X.SX32 R69, R3, R13, 0x1, P3 ;  /* 0x0000000d03457211 */ /* 0x000fe400018f0eff */
[----:B------:R-:W-:Y:S01]  /*09e0*/  LOP3.LUT R88, R89, 0x20, RZ, 0x3c, !PT ;  /* 0x0000002059587812 */ /* 0x000fe200078e3cff */
[----:B-1----:R-:W-:Y:S06]  /*09f0*/  @P4 BRA `(.L_x_5) ;  /* 0x0000000000184947 */ /* 0x002fec0003800000 */
[----:B------:R-:W-:Y:S01]  /*0a00*/  ELECT P0, URZ, PT ;  /* 0x0000000000ff782f */ /* 0x000fe20003800000 */
[----:B------:R-:W-:Y:S01]  /*0a10*/  IMAD.MOV.U32 R3, RZ, RZ, 0x1 ;  /* 0x00000001ff037424 */ /* 0x000fe200078e00ff */
[----:B------:R-:W-:Y:S01]  /*0a20*/  UMOV UR4, 0x40 ;  /* 0x0000004000047882 */ /* 0x000fe20000000000 */
[----:B------:R-:W-:Y:S01]  /*0a30*/  UVIRTCOUNT.DEALLOC.SMPOOL 0x80 ;  /* 0x000000800000784c */ /* 0x000fe20000000000 */
[----:B------:R-:W-:-:S09]  /*0a40*/  ULEA UR4, UR6, UR4, 0x18 ;  /* 0x0000000406047291 */ /* 0x000fd2000f8ec0ff */
[----:B------:R0:W-:Y:S03]  /*0a50*/  @P0 STS.U8 [UR4], R3 ;  /* 0x00000003ff000988 */ /* 0x0001e60008000004 */
.L_x_5:
[----:B------:R-:W-:Y:S01]  /*0a60*/  USHF.L.U32 UR4, UR20, 0x15, URZ ;  /* 0x0000001514047899 */ /* 0x000fe200080006ff */
[C---:B------:R-:W-:Y:S01]  /*0a70*/  LOP3.LUT R87, R89.reuse, 0x40, RZ, 0x3c, !PT ;  /* 0x0000004059577812 */ /* 0x040fe200078e3cff */
[----:B------:R-:W-:Y:S01]  /*0a80*/  ULOP3.LUT UR18, UR20, 0x4, URZ, 0xc0, !UPT ;  /* 0x0000000414127892 */ /* 0x000fe2000f8ec0ff */
[----:B------:R-:W-:Y:S01]  /*0a90*/  LOP3.LUT R86, R89, 0x60, RZ, 0x3c, !PT ;  /* 0x0000006059567812 */ /* 0x000fe200078e3cff */
[----:B------:R-:W-:Y:S01]  /*0aa0*/  ULOP3.LUT UR17, UR4, 0x600000, URZ, 0xc0, !UPT ;  /* 0x0060000004117892 */ /* 0x000fe2000f8ec0ff */
[----:B------:R-:W-:Y:S01]  /*0ab0*/  LOP3.LUT P2, RZ, R2, 0xff, RZ, 0xc0, !PT ;  /* 0x000000ff02ff7812 */ /* 0x000fe2000784c0ff */
[----:B-----5:R1:W-:Y:S01]  /*0ac0*/  STS.U16 [R89+UR10], R18 ;  /* 0x0000001259007988 */ /* 0x0203e2000800040a */
[----:B------:R-:W-:Y:S01]  /*0ad0*/  UMOV UR5, 0x1 ;  /* 0x0000000100057882 */ /* 0x000fe20000000000 */
[----:B------:R-:W-:Y:S01]  /*0ae0*/  UIADD3 UR11, UPT, UPT, UR9, UR17, URZ ;  /* 0x00000011090b7290 */ /* 0x000fe2000fffe0ff */
[----:B------:R-:W-:Y:S01]  /*0af0*/  VIADD R90, R91, 0x80 ;  /* 0x000000805b5a7836 */ /* 0x000fe20000000000 */
[----:B------:R-:W-:Y:S01]  /*0b00*/  STS.U16 [R89+UR10+0x400], R22 ;  /* 0x0004001659007988 */ /* 0x000fe2000800040a */
[----:B------:R-:W-:Y:S01]  /*0b10*/  UIADD3 UR13, UPT, UPT, UR10, 0x4000, URZ ;  /* 0x000040000a0d7890 */ /* 0x000fe2000fffe0ff */
[----:B------:R-:W-:Y:S01]  /*0b20*/  PRMT R4, RZ, 0x7610, R4 ;  /* 0x00007610ff047816 */ /* 0x000fe20000000004 */
[----:B------:R-:W-:Y:S01]  /*0b30*/  ULEA UR11, UR18, UR11, 0x1 ;  /* 0x0000000b120b7291 */ /* 0x000fe2000f8e08ff */
[----:B------:R-:W-:Y:S01]  /*0b40*/  STS.U16 [R88+UR10+0x100], R17 ;  /* 0x0001001158007988 */ /* 0x000fe2000800040a */
[----:B------:R-:W-:-:S02]  /*0b50*/  ISETP.GT.AND P0, PT, R90, RZ, PT ;  /* 0x000000ff5a00720c */ /* 0x000fc40003f04270 */
[----:B------:R-:W-:Y:S01]  /*0b60*/  PRMT R6, RZ, 0x7610, R6 ;  /* 0x00007610ff067816 */ /* 0x000fe20000000006 */
[----:B------:R-:W-:Y:S01]  /*0b70*/  STS.U16 [R88+UR10+0x500], R9 ;  /* 0x0005000958007988 */ /* 0x000fe2000800040a */
[----:B------:R-:W-:Y:S01]  /*0b80*/  VOTEU.ALL UP0, P2 ;  /* 0x0000000000ff7886 */ /* 0x000fe20001000000 */
[----:B------:R-:W-:Y:S01]  /*0b90*/  VOTEU.ALL UP1, P2 ;  /* 0x0000000000ff7886 */ /* 0x000fe20001020000 */
[----:B------:R-:W-:Y:S01]  /*0ba0*/  PRMT R8, RZ, 0x7610, R8 ;  /* 0x00007610ff087816 */ /* 0x000fe20000000008 */
[----:B------:R-:W-:Y:S01]  /*0bb0*/  STS.U16 [R87+UR10+0x200], R20 ;  /* 0x0002001457007988 */ /* 0x000fe2000800040a */
[----:B------:R-:W-:Y:S01]  /*0bc0*/  PRMT R10, RZ, 0x7610, R10 ;  /* 0x00007610ff0a7816 */ /* 0x000fe2000000000a */
[----:B------:R-:W-:-:S04]  /*0bd0*/  @!UP0 UIADD3 UR6, UPT, UPT, -UR5, 0x100000, URZ ;  /* 0x0010000005068890 */ /* 0x000fc8000fffe1ff */
[----:B------:R-:W-:Y:S02]  /*0be0*/  @!UP0 USHF.L.U32 UR7, UR6, 0xb, URZ ;  /* 0x0000000b06078899 */ /* 0x000fe400080006ff */
[----:B------:R-:W-:Y:S01]  /*0bf0*/  @!UP0 USHF.L.U32 UR6, UR6, 0x1, URZ ;  /* 0x0000000106068899 */ /* 0x000fe200080006ff */
[----:B------:R2:W-:Y:S01]  /*0c00*/  STS.U16 [R87+UR10+0x600], R14 ;  /* 0x0006000e57007988 */ /* 0x0005e2000800040a */
[----:B------:R-:W-:Y:S02]  /*0c10*/  PRMT R12, RZ, 0x7610, R12 ;  /* 0x00007610ff0c7816 */ /* 0x000fe4000000000c */
[----:B------:R-:W-:Y:S01]  /*0c20*/  PRMT R16, RZ, 0x7610, R16 ;  /* 0x00007610ff107816 */ /* 0x000fe20000000010 */
[----:B------:R3:W-:Y:S01]  /*0c30*/  STS.U16 [R86+UR10+0x300], R11 ;  /* 0x0003000b56007988 */ /* 0x0007e2000800040a */
[----:B-1----:R-:W-:Y:S02]  /*0c40*/  PRMT R18, RZ, 0x7610, R18 ;  /* 0x00007610ff127816 */ /* 0x002fe40000000012 */
[----:B0-----:R-:W-:Y:S01]  /*0c50*/  P2R R3, PR, RZ, 0x4 ;  /* 0x00000004ff037803 */ /* 0x001fe20000000000 */
[----:B------:R3:W-:Y:S01]  /*0c60*/  STS.U16 [R86+UR10+0x700], R7 ;  /* 0x0007000756007988 */ /* 0x0007e2000800040a */
[----:B--2---:R-:W-:Y:S01]  /*0c70*/  PRMT R14, RZ, 0x7610, R14 ;  /* 0x00007610ff0e7816 */ /* 0x004fe2000000000e */
[----:B------:R-:W-:Y:S01]  /*0c80*/  STTM.x8 tmem[UR11], RZ ;  /* 0x000000ff000079ed */ /* 0x000fe200081c000b */
[----:B------:R-:W0:Y:S02]  /*0c90*/  FENCE.VIEW.ASYNC.T ;  /* 0x00000000000073c6 */ /* 0x000e240000000200 */
[----:B0-----:R-:W-:Y:S06]  /*0ca0*/  BAR.SYNC.DEFER_BLOCKING 0x0 ;  /* 0x0000000000007b1d */ /* 0x001fec0000010000 */
[----:B------:R-:W0:Y:S02]  /*0cb0*/  FENCE.VIEW.ASYNC.S ;  /* 0x00000000000073c6 */ /* 0x000e240000000000 */
[----:B0-----:R0:W1:Y:S02]  /*0cc0*/  @!UP1 SYNCS.EXCH.64 URZ, [UR13], UR6 ;  /* 0x000000060dff95b2 */ /* 0x0010640008000100 */
[----:B-1----:R-:W-:Y:S06]  /*0cd0*/  BAR.SYNC.DEFER_BLOCKING 0x0 ;  /* 0x0000000000007b1d */ /* 0x002fec0000010000 */
[----:B------:R-:W2:Y:S04]  /*0ce0*/  @P0 LDG.E.U16 R4, desc[UR26][R82.64] ;  /* 0x0000001a52040981 */ /* 0x000ea8000c1e1500 */
[----:B------:R-:W4:Y:S04]  /*0cf0*/  @P0 LDG.E.U16 R6, desc[UR26][R80.64] ;  /* 0x0000001a50060981 */ /* 0x000f28000c1e1500 */
[----:B------:R-:W3:Y:S04]  /*0d00*/  @P0 LDG.E.U16 R8, desc[UR26][R74.64] ;  /* 0x0000001a4a080981 */ /* 0x000ee8000c1e1500 */
[----:B------:R-:W3:Y:S04]  /*0d10*/  @P0 LDG.E.U16 R10, desc[UR26][R78.64] ;  /* 0x0000001a4e0a0981 */ /* 0x000ee8000c1e1500 */
[----:B------:R-:W3:Y:S04]  /*0d20*/  @P0 LDG.E.U16 R12, desc[UR26][R72.64] ;  /* 0x0000001a480c0981 */ /* 0x000ee8000c1e1500 */
[----:B------:R-:W3:Y:S04]  /*0d30*/  @P0 LDG.E.U16 R14, desc[UR26][R70.64] ;  /* 0x0000001a460e0981 */ /* 0x000ee8000c1e1500 */
[----:B------:R-:W3:Y:S04]  /*0d40*/  @P0 LDG.E.U16 R16, desc[UR26][R68.64] ;  /* 0x0000001a44100981 */ /* 0x000ee8000c1e1500 */
[----:B------:R-:W3:Y:S01]  /*0d50*/  @P0 LDG.E.U16 R18, desc[UR26][R76.64] ;  /* 0x0000001a4c120981 */ /* 0x000ee2000c1e1500 */
[----:B------:R-:W-:Y:S01]  /*0d60*/  SHF.R.S32.HI R3, RZ, 0x6, R2 ;  /* 0x00000006ff037819 */ /* 0x000fe20000011402 */
[----:B------:R-:W-:Y:S01]  /*0d70*/  VOTEU.ALL UP1, P2 ;  /* 0x0000000000ff7886 */ /* 0x000fe20001020000 */
[----:B0-----:R-:W-:-:S04]  /*0d80*/  @!UP0 UIADD3 UR6, UPT, UPT, -UR5, 0x100000, URZ ;  /* 0x0010000005068890 */ /* 0x001fc8000fffe1ff */
[----:B------:R-:W-:Y:S02]  /*0d90*/  @!UP0 USHF.L.U32 UR7, UR6, 0xb, URZ ;  /* 0x0000000b06078899 */ /* 0x000fe400080006ff */
[----:B------:R-:W-:Y:S02]  /*0da0*/  @!UP0 USHF.L.U32 UR6, UR6, 0x1, URZ ;  /* 0x0000000106068899 */ /* 0x000fe400080006ff */
[----:B------:R-:W-:Y:S01]  /*0db0*/  UIADD3 UR28, UPT, UPT, UR9, 0x10, URZ ;  /* 0x00000010091c7890 */ /* 0x000fe2000fffe0ff */
[----:B------:R-:W-:Y:S01]  /*0dc0*/  SGXT R3, R3, 0x1 ;  /* 0x000000010303781a */ /* 0x000fe20000000200 */
[----:B------:R-:W-:Y:S02]  /*0dd0*/  UIADD3 UR16, UPT, UPT, UR10, 0x2000, URZ ;  /* 0x000020000a107890 */ /* 0x000fe4000fffe0ff */
[----:B------:R-:W-:-:S04]  /*0de0*/  @!UP0 UIADD3 UR4, UPT, UPT, -UR5, 0x100000, URZ ;  /* 0x0010000005048890 */ /* 0x000fc8000fffe1ff */
[----:B------:R-:W-:Y:S02]  /*0df0*/  @!UP0 USHF.L.U32 UR5, UR4, 0xb, URZ ;  /* 0x0000000b04058899 */ /* 0x000fe400080006ff */
[----:B------:R-:W-:Y:S02]  /*0e00*/  @!UP0 USHF.L.U32 UR4, UR4, 0x1, URZ ;  /* 0x0000000104048899 */ /* 0x000fe400080006ff */
[----:B------:R-:W-:Y:S01]  /*0e10*/  UIADD3 UR12, UPT, UPT, UR17, UR28, URZ ;  /* 0x0000001c110c7290 */ /* 0x000fe2000fffe0ff */
[----:B------:R-:W-:Y:S02]  /*0e20*/  LOP3.LUT R20, R3, 0x90, RZ, 0xc0, !PT ;  /* 0x0000009003147812 */ /* 0x000fe400078ec0ff */
[----:B------:R-:W-:Y:S01]  /*0e30*/  ISETP.EQ.U32.AND P1, PT, RZ, UR20, P0 ;  /* 0x00000014ff007c0c */ /* 0x000fe20008722070 */
[----:B------:R-:W-:Y:S01]  /*0e40*/  ULEA UR12, UR18, UR12, 0x12 ;  /* 0x0000000c120c7291 */ /* 0x000fe2000f8e90ff */
[----:B------:R-:W-:Y:S01]  /*0e50*/  LOP3.LUT R85, R20, 0x17e, R85, 0x78, !PT ;  /* 0x0000017e14557812 */ /* 0x000fe200078e7855 */
[----:B------:R0:W1:Y:S01]  /*0e60*/  @!UP1 SYNCS.EXCH.64 URZ, [UR10+0x4008], UR6 ;  /* 0x004008060aff95b2 */ /* 0x0000620008000100 */
[----:B------:R-:W-:-:S03]  /*0e70*/  VOTEU.ALL UP1, P2 ;  /* 0x0000000000ff7886 */ /* 0x000fc60001020000 */
[----:B--2---:R0:W-:Y:S04]  /*0e80*/  STS.U16 [R85+UR10+0x1000], R4 ;  /* 0x0010000455007988 */ /* 0x0041e8000800040a */
[----:B----4-:R0:W-:Y:S04]  /*0e90*/  STS.U16 [R85+UR10+0x1200], R6 ;  /* 0x0012000655007988 */ /* 0x0101e8000800040a */
[----:B---3--:R0:W-:Y:S04]  /*0ea0*/  STS.U16 [R85+UR10+0x1400], R8 ;  /* 0x0014000855007988 */ /* 0x0081e8000800040a */
[----:B------:R0:W-:Y:S04]  /*0eb0*/  STS.U16 [R85+UR10+0x1600], R10 ;  /* 0x0016000a55007988 */ /* 0x0001e8000800040a */
[----:B------:R0:W-:Y:S04]  /*0ec0*/  STS.U16 [R85+UR10+0x1800], R12 ;  /* 0x0018000c55007988 */ /* 0x0001e8000800040a */
[----:B------:R0:W-:Y:S04]  /*0ed0*/  STS.U16 [R85+UR10+0x1a00], R14 ;  /* 0x001a000e55007988 */ /* 0x0001e8000800040a */
[----:B------:R0:W-:Y:S04]  /*0ee0*/  STS.U16 [R85+UR10+0x1c00], R16 ;  /* 0x001c001055007988 */ /* 0x0001e8000800040a */
[----:B------:R0:W-:Y:S01]  /*0ef0*/  STS.U16 [R85+UR10+0x1e00], R18 ;  /* 0x001e001255007988 */ /* 0x0001e2000800040a */
[----:B-1----:R1:W-:Y:S06]  /*0f00*/  MEMBAR.ALL.CTA ;  /* 0x0000000000007992 */ /* 0x0023ec0000008000 */
[----:B-1----:R-:W-:Y:S04]  /*0f10*/  FENCE.VIEW.ASYNC.S ;  /* 0x00000000000073c6 */ /* 0x002fe80000000000 */
[----:B------:R-:W1:Y:S02]  /*0f20*/  FENCE.VIEW.ASYNC.S ;  /* 0x00000000000073c6 */ /* 0x000e640000000000 */
[----:B-1----:R0:W1:Y:S02]  /*0f30*/  @!UP1 SYNCS.EXCH.64 URZ, [UR10+0x2000], UR4 ;  /* 0x002000040aff95b2 */ /* 0x0020640008000100 */
[----:B-1----:R-:W-:Y:S06]  /*0f40*/  BAR.SYNC.DEFER_BLOCKING 0x0 ;  /* 0x0000000000007b1d */ /* 0x002fec0000010000 */
[----:B0-----:R-:W-:Y:S05]  /*0f50*/  @!P1 BRA `(.L_x_6) ;  /* 0x0000000000409947 */ /* 0x001fea0003800000 */
[----:B------:R-:W-:Y:S02]  /*0f60*/  USHF.R.U32.HI UR6, URZ, 0x4, UR10 ;  /* 0x00000004ff067899 */ /* 0x000fe4000801160a */
[----:B------:R-:W-:Y:S02]  /*0f70*/  UIADD3 UR4, UPT, UPT, UR10, 0x1000, URZ ;  /* 0x000010000a047890 */ /* 0x000fe4000fffe0ff */
[----:B------:R-:W-:Y:S02]  /*0f80*/  USGXT.U32 UR6, UR6, 0xe ;  /* 0x0000000e0606789a */ /* 0x000fe40008000000 */
[----:B------:R-:W-:Y:S02]  /*0f90*/  USHF.R.U32.HI UR4, URZ, 0x4, UR4 ;  /* 0x00000004ff047899 */ /* 0x000fe40008011604 */
[----:B------:R-:W-:Y:S02]  /*0fa0*/  ULOP3.LUT UR6, UR6, 0x800000, URZ, 0xfc, !UPT ;  /* 0x0080000006067892 */ /* 0x000fe4000f8efcff */
[----:B------:R-:W-:Y:S01]  /*0fb0*/  USGXT.U32 UR14, UR4, 0xe ;  /* 0x0000000e040e789a */ /* 0x000fe20008000000 */
[----:B------:R-:W-:-:S02]  /*0fc0*/  UMOV UR5, URZ ;  /* 0x000000ff00057c82 */ /* 0x000fc40008000000 */
[----:B------:R-:W-:Y:S01]  /*0fd0*/  UMOV UR4, UR16 ;  /* 0x0000001000047c82 */ /* 0x000fe20008000000 */
[----:B------:R-:W-:Y:S01]  /*0fe0*/  UMOV UR22, 0x0 ;  /* 0x0000000000167882 */ /* 0x000fe20000000000 */
[----:B------:R-:W-:Y:S01]  /*0ff0*/  UMOV UR23, 0x8208490 ;  /* 0x0820849000177882 */ /* 0x000fe20000000000 */
[----:B------:R-:W-:Y:S01]  /*1000*/  UMOV UR7, 0x40004040 ;  /* 0x4000404000077882 */ /* 0x000fe20000000000 */
[----:B------:R-:W-:Y:S01]  /*1010*/  UMOV UR15, 0xc0004010 ;  /* 0xc0004010000f7882 */ /* 0x000fe20000000000 */
[----:B------:R-:W-:Y:S01]  /*1020*/  UMOV UR4, UR4 ;  /* 0x0000000400047c82 */ /* 0x000fe20008000000 */
[----:B------:R0:W-:Y:S01]  /*1030*/  UTCHMMA gdesc[UR6], gdesc[UR14], tmem[UR28], tmem[UR22], idesc[UR23], !UPT ;  /* 0x00ff160e060075ea */ /* 0x0001e2000f80001c */
[----:B------:R0:W-:Y:S01]  /*1040*/  UTCBAR [UR4], URZ ;  /* 0x000000ff040073e9 */ /* 0x0001e200080000ff */
[----:B------:R-:W-:Y:S02]  /*1050*/  NOP ;  /* 0x0000000000007918 */ /* 0x000fe40000000000 */
.L_x_6:
[----:B------:R-:W-:Y:S05]  /*1060*/  @!P0 BRA `(.L_x_7) ;  /* 0x0000000000088947 */ /* 0x000fea0003800000 */
[----:B------:R-:W1:Y:S02]  /*1070*/  SYNCS.PHASECHK.TRANS64.TRYWAIT P2, [UR10+0x2000], RZ ;  /* 0x002000ffff0075a7 */ /* 0x000e64000804110a */
[----:B-1----:R-:W-:Y:S05]  /*1080*/  @!P2 BRA `(.L_x_8) ;  /* 0x0000007400a0a947 */ /* 0x002fea0003800000 */
.L_x_7:
[----:B------:R-:W-:Y:S01]  /*1090*/  BAR.SYNC.DEFER_BLOCKING 0x0 ;  /* 0x0000000000007b1d */ /* 0x000fe20000010000 */
[C---:B------:R-:W-:Y:S01]  /*10a0*/  LOP3.LUT R3, R2.reuse, 0x6f, RZ, 0xc0, !PT ;  /* 0x0000006f02037812 */ /* 0x040fe200078ec0ff */
[C---:B------:R-:W-:Y:S01]  /*10b0*/  IMAD.SHL.U32 R93, R2.reuse, 0x4, RZ ;  /* 0x00000004025d7824 */ /* 0x040fe200078e00ff */
[----:B------:R-:W-:Y:S02]  /*10c0*/  LOP3.LUT R84, R2, 0x80, RZ, 0xc0, !PT ;  /* 0x0000008002547812 */ /* 0x000fe400078ec0ff */
[----:B------:R-:W-:Y:S01]  /*10d0*/  SHF.R.U32.HI R102, RZ, 0x1, R2 ;  /* 0x00000001ff667819 */ /* 0x000fe20000011602 */
[----:B0-----:R-:W0:Y:S01]  /*10e0*/  LDCU UR4, c[0x0][0x3a8] ;  /* 0x00007500ff0477ac */ /* 0x001e220008000800 */
[----:B------:R-:W-:Y:S01]  /*10f0*/  LEA.HI R94, R84, R3, RZ, 0x1d ;  /* 0x00000003545e7211 */ /* 0x000fe200078fe8ff */
[----:B------:R-:W-:Y:S01]  /*1100*/  LDTM.16dp32bit_t0_t15.x64 R4, tmem[UR12] ;  /* 0x0000000c000479ee */ /* 0x000fe20008b00000 */
[----:B------:R-:W0:Y:S01]  /*1110*/  LDTM.16dp32bit_t16_t31.x64 R4, tmem[UR12+0x40] ;  /* 0x0000400c000479ee */ /* 0x000e220008b20000 */
[----:B------:R-:W-:Y:S01]  /*1120*/  LOP3.LUT R84, R93, 0x40, RZ, 0xc0, !PT ;  /* 0x000000405d547812 */ /* 0x000fe200078ec0ff */
[----:B------:R-:W1:Y:S01]  /*1130*/  LDCU.64 UR6, c[0x0][0x3d0] ;  /* 0x00007a00ff0677ac */ /* 0x000e620008000a00 */
[----:B------:R-:W2:Y:S01]  /*1140*/  LDC R107, c[0x0][0x3d8] ;  /* 0x0000f600ff6b7b82 */ /* 0x000ea20000000800 */
[----:B------:R-:W-:Y:S01]  /*1150*/  IMAD.IADD R3, R91, 0x1, R94 ;  /* 0x000000015b037824 */ /* 0x000fe200078e025e */
[----:B------:R-:W-:-:S02]  /*1160*/  LOP3.LUT R94, R84, 0x2, RZ, 0xfc, !PT ;  /* 0x00000002545e7812 */ /* 0x000fc400078efcff */
[C---:B------:R-:W-:Y:S02]  /*1170*/  LOP3.LUT R96, R84.reuse, 0x3, RZ, 0xfc, !PT ;  /* 0x0000000354607812 */ /* 0x040fe400078efcff */
[C---:B------:R-:W-:Y:S02]  /*1180*/  ISETP.GE.AND P4, PT, R3.reuse, R94, PT ;  /* 0x0000005e0300720c */ /* 0x040fe40003f86270 */
[C---:B------:R-:W-:Y:S02]  /*1190*/  LOP3.LUT R98, R84.reuse, 0x4, RZ, 0xfc, !PT ;  /* 0x0000000454627812 */ /* 0x040fe400078efcff */
[C---:B------:R-:W-:Y:S02]  /*11a0*/  ISETP.GE.AND P3, PT, R3.reuse, R96, PT ;  /* 0x000000600300720c */ /* 0x040fe40003f66270 */
[----:B------:R-:W-:Y:S02]  /*11b0*/  ISETP.GE.AND P2, PT, R3, R98, PT ;  /* 0x000000620300720c */ /* 0x000fe40003f46270 */
[----:B------:R-:W-:-:S02]  /*11c0*/  LOP3.LUT R94, R84, 0x6, RZ, 0xfc, !PT ;  /* 0x00000006545e7812 */ /* 0x000fc400078efcff */
[----:B------:R-:W-:Y:S01]  /*11d0*/  LOP3.LUT P5, RZ, R2, 0xff, RZ, 0xc0, !PT ;  /* 0x000000ff02ff7812 */ /* 0x000fe200078ac0ff */
[----:B-1----:R-:W-:Y:S01]  /*11e0*/  UIMAD UR6, UR8, UR6, URZ ;  /* 0x00000006080672a4 */ /* 0x002fe2000f8e02ff */
[----:B------:R-:W-:Y:S02]  /*11f0*/  PRMT R120, RZ, 0x7610, R120 ;  /* 0x00007610ff787816 */ /* 0x000fe40000000078 */
[----:B------:R-:W-:Y:S01]  /*1200*/  PRMT R122, RZ, 0x7610, R122 ;  /* 0x00007610ff7a7816 */ /* 0x000fe2000000007a */
[----:B0-----:R-:W-:Y:S01]  /*1210*/  FMUL R97, R6, UR4 ;  /* 0x0000000406617c20 */ /* 0x001fe20008400000 */
[----:B------:R-:W-:Y:S01]  /*1220*/  LOP3.LUT R6, R84, 0x5, RZ, 0xfc, !PT ;  /* 0x0000000554067812 */ /* 0x000fe200078efcff */
[----:B------:R-:W-:Y:S01]  /*1230*/  FMUL R7, R7, UR4 ;  /* 0x0000000407077c20 */ /* 0x000fe20008400000 */
[----:B------:R-:W-:Y:S01]  /*1240*/  FMUL R95, R8, UR4 ;  /* 0x00000004085f7c20 */ /* 0x000fe20008400000 */
[----:B------:R-:W-:Y:S01]  /*1250*/  FMUL R9, R9, UR4 ;  /* 0x0000000409097c20 */ /* 0x000fe20008400000 */
[----:B------:R-:W-:Y:S01]  /*1260*/  FSEL R97, R97, -INF , P4 ;  /* 0xff80000061617808 */ /* 0x000fe20002000000 */
[----:B------:R-:W-:Y:S01]  /*1270*/  FMUL R10, R10, UR4 ;  /* 0x000000040a0a7c20 */ /* 0x000fe20008400000 */
[----:B------:R-:W-:Y:S01]  /*1280*/  ISETP.GE.AND P4, PT, R3, R6, PT ;  /* 0x000000060300720c */ /* 0x000fe20003f86270 */
[----:B------:R-:W-:Y:S01]  /*1290*/  FMUL R15, R15, UR4 ;  /* 0x000000040f0f7c20 */ /* 0x000fe20008400000 */
[C---:B------:R-:W-:Y:S01]  /*12a0*/  LOP3.LUT R6, R84.reuse, 0x7, RZ, 0xfc, !PT ;  /* 0x0000000754067812 */ /* 0x040fe200078efcff */
[----:B------:R-:W-:Y:S01]  /*12b0*/  FMUL R17, R17, UR4 ;  /* 0x0000000411117c20 */ /* 0x000fe20008400000 */
[----:B------:R-:W-:Y:S01]  /*12c0*/  FSEL R96, R7, -INF , P3 ;  /* 0xff80000007607808 */ /* 0x000fe20001800000 */
[----:B------:R-:W-:Y:S01]  /*12d0*/  FMUL R7, R13, UR4 ;  /* 0x000000040d077c20 */ /* 0x000fe20008400000 */
[----:B------:R-:W-:Y:S01]  /*12e0*/  LOP3.LUT R8, R84, 0x8, RZ, 0xfc, !PT ;  /* 0x0000000854087812 */ /* 0x000fe200078efcff */
[----:B------:R-:W-:Y:S01]  /*12f0*/  FMUL R13, R18, UR4 ;  /* 0x00000004120d7c20 */ /* 0x000fe20008400000 */
[----:B------:R-:W-:Y:S01]  /*1300*/  ISETP.GE.AND P3, PT, R3, R94, PT ;  /* 0x0000005e0300720c */ /* 0x000fe20003f66270 */
[----:B------:R-:W-:Y:S01]  /*1310*/  FMUL R19, R19, UR4 ;  /* 0x0000000413137c20 */ /* 0x000fe20008400000 */
[----:B------:R-:W-:Y:S01]  /*1320*/  FSEL R95, R95, -INF , P2 ;  /* 0xff8000005f5f7808 */ /* 0x000fe20001000000 */
[----:B------:R-:W-:Y:S01]  /*1330*/  FMUL R21, R21, UR4 ;  /* 0x0000000415157c20 */ /* 0x000fe20008400000 */
[----:B------:R-:W-:Y:S01]  /*1340*/  ISETP.GE.AND P2, PT, R3, R6, PT ;  /* 0x000000060300720c */ /* 0x000fe20003f46270 */
[----:B------:R-:W-:Y:S01]  /*1350*/  FMUL R23, R23, UR4 ;  /* 0x0000000417177c20 */ /* 0x000fe20008400000 */
[----:B------:R-:W-:Y:S01]  /*1360*/  FSEL R94, R9, -INF , P4 ;  /* 0xff800000095e7808 */ /* 0x000fe20002000000 */
[----:B------:R-:W-:Y:S01]  /*1370*/  FMUL R9, R11, UR4 ;  /* 0x000000040b097c20 */ /* 0x000fe20008400000 */
[----:B------:R-:W-:Y:S01]  /*1380*/  LOP3.LUT R6, R84, 0x9, RZ, 0xfc, !PT ;  /* 0x0000000954067812 */ /* 0x000fe200078efcff */
[----:B------:R-:W-:Y:S01]  /*1390*/  FMUL R11, R16, UR4 ;  /* 0x00000004100b7c20 */ /* 0x000fe20008400000 */
[----:B------:R-:W-:Y:S01]  /*13a0*/  ISETP.GE.AND P4, PT, R3, R8, PT ;  /* 0x000000080300720c */ /* 0x000fe20003f86270 */
[----:B------:R-:W-:Y:S01]  /*13b0*/  FMUL R25, R25, UR4 ;  /* 0x0000000419197c20 */ /* 0x000fe20008400000 */
[----:B------:R-:W-:Y:S01]  /*13c0*/  LOP3.LUT R8, R84, 0xa, RZ, 0xfc, !PT ;  /* 0x0000000a54087812 */ /* 0x000fe200078efcff */
[----:B------:R-:W-:Y:S01]  /*13d0*/  FMUL R27, R27, UR4 ;  /* 0x000000041b1b7c20 */ /* 0x000fe20008400000 */
[----:B------:R-:W-:Y:S01]  /*13e0*/  FSEL R93, R10, -INF , P3 ;  /* 0xff8000000a5d7808 */ /* 0x000fe20001800000 */
[----:B------:R-:W-:Y:S01]  /*13f0*/  FMUL R29, R29, UR4 ;  /* 0x000000041d1d7c20 */ /* 0x000fe20008400000 */
[----:B------:R-:W-:Y:S01]  /*1400*/  ISETP.GE.AND P3, PT, R3, R6, PT ;  /* 0x000000060300720c */ /* 0x000fe20003f66270 */
[----:B------:R-:W-:Y:S01]  /*1410*/  FMUL R6, R12, UR4 ;  /* 0x000000040c067c20 */ /* 0x000fe20008400000 */
[----:B------:R-:W-:Y:S01]  /*1420*/  FSEL R9, R9, -INF , P2 ;  /* 0xff80000009097808 */ /* 0x000fe20001000000 */
[----:B------:R-:W-:Y:S01]  /*1430*/  FMUL R31, R31, UR4 ;  /* 0x000000041f1f7c20 */ /* 0x000fe20008400000 */
[----:B------:R-:W-:Y:S01]  /*1440*/  ISETP.GE.AND P2, PT, R3, R8, PT ;  /* 0x000000080300720c */ /* 0x000fe20003f46270 */
[----:B------:R-:W-:Y:S01]  /*1450*/  FMUL R33, R33, UR4 ;  /* 0x0000000421217c20 */ /* 0x000fe20008400000 */
[C---:B------:R-:W-:Y:S01]  /*1460*/  LOP3.LUT R8, R84.reuse, 0xb, RZ, 0xfc, !PT ;  /* 0x0000000b54087812 */ /* 0x040fe200078efcff */
        /* <DEDUP_REMOVED lines=38> */
[----:B--2---:R-:W-:Y:S01]  /*16d0*/  IMAD R92, R92, R107, RZ ;  /* 0x0000006b5c5c7224 */ /* 0x004fe200078e02ff */
[----:B------:R-:W-:Y:S01]  /*16e0*/  FSEL R13, R13, -INF , P4 ;  /* 0xff8000000d0d7808 */ /* 0x000fe20002000000 */
[----:B------:R-:W0:Y:S01]  /*16f0*/  @!P5 SYNCS.CCTL.IV [UR10+0x2000] ;  /* 0x00200000ff00d9b1 */ /* 0x000e22000800000a */
[----:B------:R-:W-:Y:S01]  /*1700*/  ISETP.GE.AND P4, PT, R3, R14, PT ;  /* 0x0000000e0300720c */ /* 0x000fe20003f86270 */
[----:B------:R-:W-:Y:S01]  /*1710*/  NOP ;  /* 0x0000000000007918 */ /* 0x000fe20000000000 */
[----:B------:R-:W-:Y:S01]  /*1720*/  FSEL R14, R19, -INF , P3 ;  /* 0xff800000130e7808 */ /* 0x000fe20001800000 */
[----:B------:R-:W-:Y:S01]  /*1730*/  FMUL R19, R24, UR4 ;  /* 0x0000000418137c20 */ /* 0x000fe20008400000 */
[----:B------:R-:W-:-:S02]  /*1740*/  ISETP.GE.AND P3, PT, R3, R16, PT ;  /* 0x000000100300720c */ /* 0x000fc40003f66270 */
[C---:B------:R-:W-:Y:S02]  /*1750*/  LOP3.LUT R16, R84.reuse, 0x13, RZ, 0xfc, !PT ;  /* 0x0000001354107812 */ /* 0x040fe400078efcff */
[----:B------:R-:W-:Y:S02]  /*1760*/  LOP3.LUT R18, R84, 0x14, RZ, 0xfc, !PT ;  /* 0x0000001454127812 */ /* 0x000fe400078efcff */
[----:B------:R-:W-:Y:S02]  /*1770*/  FSEL R15, R15, -INF , P2 ;  /* 0xff8000000f0f7808 */ /* 0x000fe40001000000 */
[----:B------:R-:W-:Y:S02]  /*1780*/  ISETP.GE.AND P2, PT, R3, R16, PT ;  /* 0x000000100300720c */ /* 0x000fe40003f46270 */
        /* <DEDUP_REMOVED lines=66> */
[----:B------:R-:W-:Y:S02]  /*1bb0*/  LOP3.LUT R36, R84, 0x27, RZ, 0xfc, !PT ;  /* 0x0000002754247812 */ /* 0x000fe400078efcff */
[----:B------:R-:W-:Y:S02]  /*1bc0*/  FSEL R35, R35, -INF , P3 ;  /* 0xff80000023237808 */ /* 0x000fe40001800000 */
[----:B------:R-:W-:Y:S02]  /*1bd0*/  ISETP.GE.AND P3, PT, R3, R36, PT ;  /* 0x000000240300720c */ /* 0x000fe40003f66270 */
[----:B------:R-:W-:Y:S02]  /*1be0*/  FSEL R37, R37, -INF , P4 ;  /* 0xff80000025257808 */ /* 0x000fe40002000000 */
[----:B------:R-:W-:Y:S02]  /*1bf0*/  FSEL R4, R43, -INF , P3 ;  /* 0xff8000002b047808 */ /* 0x000fe40001800000 */
[----:B------:R-:W-:-:S02]  /*1c00*/  ISETP.GE.AND P4, PT, R3, R84, PT ;  /* 0x000000540300720c */ /* 0x000fc40003f86270 */
[----:B------:R-:W-:Y:S02]  /*1c10*/  ISETP.GT.AND P3, PT, R3, R84, PT ;  /* 0x000000540300720c */ /* 0x000fe40003f64270 */
[----:B------:R-:W-:Y:S02]  /*1c20*/  FSEL R98, R39, -INF , P4 ;  /* 0xff80000027627808 */ /* 0x000fe40002000000 */
[----:B------:R-:W-:Y:S01]  /*1c30*/  FSEL R100, R5, -INF , P3 ;  /* 0xff80000005647808 */ /* 0x000fe20001800000 */
[----:B------:R-:W-:Y:S01]  /*1c40*/  FMUL R5, R44, UR4 ;  /* 0x000000042c057c20 */ /* 0x000fe20008400000 */
[----:B------:R-:W-:Y:S02]  /*1c50*/  FSEL R36, R41, -INF , P2 ;  /* 0xff80000029247808 */ /* 0x000fe40001000000 */
[----:B------:R-:W-:Y:S02]  /*1c60*/  FMNMX3 R39, R98, R100, R97, !PT ;  /* 0x0000006462277276 */ /* 0x000fe40007800061 */
[----:B------:R-:W-:-:S02]  /*1c70*/  LOP3.LUT R38, R84, 0x28, RZ, 0xfc, !PT ;  /* 0x0000002854267812 */ /* 0x000fc400078efcff */
[----:B------:R-:W-:Y:S02]  /*1c80*/  FMNMX3 R39, R39, R96, R95, !PT ;  /* 0x0000006027277276 */ /* 0x000fe4000780005f */
[----:B------:R-:W-:Y:S02]  /*1c90*/  ISETP.GE.AND P2, PT, R3, R38, PT ;  /* 0x000000260300720c */ /* 0x000fe40003f46270 */
[----:B------:R-:W-:Y:S01]  /*1ca0*/  FMNMX3 R41, R39, R94, R93, !PT ;  /* 0x0000005e27297276 */ /* 0x000fe2000780005d */
[----:B------:R-:W-:Y:S01]  /*1cb0*/  FMUL R39, R46, UR4 ;  /* 0x000000042e277c20 */ /* 0x000fe20008400000 */
[----:B------:R-:W-:Y:S02]  /*1cc0*/  LOP3.LUT R38, R84, 0x29, RZ, 0xfc, !PT ;  /* 0x0000002954267812 */ /* 0x000fe400078efcff */
[----:B------:R-:W-:Y:S02]  /*1cd0*/  FMNMX3 R41, R41, R9, R6, !PT ;  /* 0x0000000929297276 */ /* 0x000fe40007800006 */
[----:B------:R-:W-:-:S02]  /*1ce0*/  ISETP.GE.AND P4, PT, R3, R38, PT ;  /* 0x000000260300720c */ /* 0x000fc40003f86270 */
[----:B------:R-:W-:Y:S01]  /*1cf0*/  FMNMX3 R43, R41, R7, R8, !PT ;  /* 0x00000007292b7276 */ /* 0x000fe20007800008 */
[----:B------:R-:W-:Y:S01]  /*1d00*/  FMUL R41, R48, UR4 ;  /* 0x0000000430297c20 */ /* 0x000fe20008400000 */
[C---:B------:R-:W-:Y:S02]  /*1d10*/  LOP3.LUT R38, R84.reuse, 0x2b, RZ, 0xfc, !PT ;  /* 0x0000002b54267812 */ /* 0x040fe400078efcff */
[----:B------:R-:W-:Y:S02]  /*1d20*/  FMNMX3 R43, R43, R10, R11, !PT ;  /* 0x0000000a2b2b7276 */ /* 0x000fe4000780000b */
[----:B------:R-:W-:Y:S02]  /*1d30*/  LOP3.LUT R40, R84, 0x2a, RZ, 0xfc, !PT ;  /* 0x0000002a54287812 */ /* 0x000fe400078efcff */
[----:B------:R-:W-:Y:S02]  /*1d40*/  FMNMX3 R43, R43, R12, R13, !PT ;  /* 0x0000000c2b2b7276 */ /* 0x000fe4000780000d */
[----:B------:R-:W-:-:S02]  /*1d50*/  FSEL R5, R5, -INF , P2 ;  /* 0xff80000005057808 */ /* 0x000fc40001000000 */
[----:B------:R-:W-:Y:S02]  /*1d60*/  ISETP.GE.AND P2, PT, R3, R38, PT ;  /* 0x000000260300720c */ /* 0x000fe40003f46270 */
[----:B------:R-:W-:Y:S02]  /*1d70*/  FSEL R38, R45, -INF , P4 ;  /* 0xff8000002d267808 */ /* 0x000fe40002000000 */
[----:B------:R-:W-:Y:S02]  /*1d80*/  ISETP.GE.AND P3, PT, R3, R40, PT ;  /* 0x000000280300720c */ /* 0x000fe40003f66270 */
[----:B------:R-:W-:Y:S01]  /*1d90*/  FMNMX3 R45, R43, R14, R15, !PT ;  /* 0x0000000e2b2d7276 */ /* 0x000fe2000780000f */
[----:B------:R-:W-:Y:S01]  /*1da0*/  FMUL R43, R50, UR4 ;  /* 0x00000004322b7c20 */ /* 0x000fe20008400000 */
[----:B------:R-:W-:Y:S02]  /*1db0*/  LOP3.LUT R40, R84, 0x2c, RZ, 0xfc, !PT ;  /* 0x0000002c54287812 */ /* 0x000fe400078efcff */
[----:B------:R-:W-:-:S02]  /*1dc0*/  FMNMX3 R45, R45, R16, R17, !PT ;  /* 0x000000102d2d7276 */ /* 0x000fc40007800011 */
[----:B------:R-:W-:Y:S02]  /*1dd0*/  ISETP.GE.AND P4, PT, R3, R40, PT ;  /* 0x000000280300720c */ /* 0x000fe40003f86270 */
[C---:B------:R-:W-:Y:S02]  /*1de0*/  LOP3.LUT R40, R84.reuse, 0x2d, RZ, 0xfc, !PT ;  /* 0x0000002d54287812 */ /* 0x040fe400078efcff */
[----:B------:R-:W-:Y:S02]  /*1df0*/  FMNMX3 R45, R45, R18, R19, !PT ;  /* 0x000000122d2d7276 */ /* 0x000fe40007800013 */
[----:B------:R-:W-:Y:S02]  /*1e00*/  LOP3.LUT R42, R84, 0x2e, RZ, 0xfc, !PT ;  /* 0x0000002e542a7812 */ /* 0x000fe400078efcff */
[----:B------:R-:W-:Y:S02]  /*1e10*/  FSEL R39, R39, -INF , P3 ;  /* 0xff80000027277808 */ /* 0x000fe40001800000 */
[----:B------:R-:W-:-:S02]  /*1e20*/  ISETP.GE.AND P3, PT, R3, R40, PT ;  /* 0x000000280300720c */ /* 0x000fc40003f66270 */
[----:B------:R-:W-:Y:S02]  /*1e30*/  FSEL R40, R47, -INF , P2 ;  /* 0xff8000002f287808 */ /* 0x000fe40001000000 */
[----:B------:R-:W-:Y:S01]  /*1e40*/  FMNMX3 R47, R45, R20, R21, !PT ;  /* 0x000000142d2f7276 */ /* 0x000fe20007800015 */
[----:B------:R-:W-:Y:S01]  /*1e50*/  FMUL R45, R52, UR4 ;  /* 0x00000004342d7c20 */ /* 0x000fe20008400000 */
[----:B------:R-:W-:Y:S02]  /*1e60*/  ISETP.GE.AND P2, PT, R3, R42, PT ;  /* 0x0000002a0300720c */ /* 0x000fe40003f46270 */
[----:B------:R-:W-:Y:S02]  /*1e70*/  LOP3.LUT R42, R84, 0x2f, RZ, 0xfc, !PT ;  /* 0x0000002f542a7812 */ /* 0x000fe400078efcff */
[----:B------:R-:W-:Y:S02]  /*1e80*/  FMNMX3 R47, R47, R22, R23, !PT ;  /* 0x000000162f2f7276 */ /* 0x000fe40007800017 */
[----:B------:R-:W-:-:S02]  /*1e90*/  FSEL R41, R41, -INF , P4 ;  /* 0xff80000029297808 */ /* 0x000fc40002000000 */
[----:B------:R-:W-:Y:S02]  /*1ea0*/  ISETP.GE.AND P4, PT, R3, R42, PT ;  /* 0x0000002a0300720c */ /* 0x000fe40003f86270 */
[----:B------:R-:W-:Y:S02]  /*1eb0*/  FSEL R42, R49, -INF , P3 ;  /* 0xff800000312a7808 */ /* 0x000fe40001800000 */
[----:B------:R-:W-:Y:S01]  /*1ec0*/  FMNMX3 R49, R47, R24, R25, !PT ;  /* 0x000000182f317276 */ /* 0x000fe20007800019 */
[----:B------:R-:W-:Y:S01]  /*1ed0*/  FMUL R47, R54, UR4 ;  /* 0x00000004362f7c20 */ /* 0x000fe20008400000 */
[----:B------:R-:W-:Y:S02]  /*1ee0*/  LOP3.LUT R44, R84, 0x30, RZ, 0xfc, !PT ;  /* 0x00000030542c7812 */ /* 0x000fe400078efcff */
[----:B------:R-:W-:Y:S02]  /*1ef0*/  FMNMX3 R49, R49, R26, R27, !PT ;  /* 0x0000001a31317276 */ /* 0x000fe4000780001b */
[----:B------:R-:W-:-:S02]  /*1f00*/  ISETP.GE.AND P3, PT, R3, R44, PT ;  /* 0x0000002c0300720c */ /* 0x000fc40003f66270 */
[----:B------:R-:W-:Y:S02]  /*1f10*/  FMNMX3 R49, R49, R28, R29, !PT ;  /* 0x0000001c31317276 */ /* 0x000fe4000780001d */
[C---:B------:R-:W-:Y:S02]  /*1f20*/  LOP3.LUT R44, R84.reuse, 0x31, RZ, 0xfc, !PT ;  /* 0x00000031542c7812 */ /* 0x040fe400078efcff */
[----:B------:R-:W-:Y:S02]  /*1f30*/  FMNMX3 R49, R49, R30, R31, !PT ;  /* 0x0000001e31317276 */ /* 0x000fe4000780001f */
[----:B------:R-:W-:Y:S02]  /*1f40*/  LOP3.LUT R46, R84, 0x32, RZ, 0xfc, !PT ;  /* 0x00000032542e7812 */ /* 0x000fe400078efcff */
[----:B------:R-:W-:Y:S02]  /*1f50*/  FSEL R43, R43, -INF , P2 ;  /* 0xff8000002b2b7808 */ /* 0x000fe40001000000 */
[----:B------:R-:W-:-:S02]  /*1f60*/  ISETP.GE.AND P2, PT, R3, R44, PT ;  /* 0x0000002c0300720c */ /* 0x000fc40003f46270 */
[----:B------:R-:W-:Y:S01]  /*1f70*/  FSEL R44, R51, -INF , P4 ;  /* 0xff800000332c7808 */ /* 0x000fe20002000000 */
[----:B------:R-:W-:Y:S01]  /*1f80*/  FMUL R51, R58, UR4 ;  /* 0x000000043a337c20 */ /* 0x000fe20008400000 */
[----:B------:R-:W-:Y:S02]  /*1f90*/  FMNMX3 R49, R49, R32, R33, !PT ;  /* 0x0000002031317276 */ /* 0x000fe40007800021 */
[----:B------:R-:W-:Y:S02]  /*1fa0*/  ISETP.GE.AND P4, PT, R3, R46, PT ;  /* 0x0000002e0300720c */ /* 0x000fe40003f86270 */
[C---:B------:R-:W-:Y:S02]  /*1fb0*/  LOP3.LUT R46, R84.reuse, 0x33, RZ, 0xfc, !PT ;  /* 0x00000033542e7812 */ /* 0x040fe400078efcff */
[----:B------:R-:W-:Y:S02]  /*1fc0*/  LOP3.LUT R48, R84, 0x34, RZ, 0xfc, !PT ;  /* 0x0000003454307812 */ /* 0x000fe400078efcff */
[----:B------:R-:W-:-:S02]  /*1fd0*/  FMNMX3 R49, R49, R34, R35, !PT ;  /* 0x0000002231317276 */ /* 0x000fc40007800023 */
[----:B------:R-:W-:Y:S02]  /*1fe0*/  FSEL R45, R45, -INF , P3 ;  /* 0xff8000002d2d7808 */ /* 0x000fe40001800000 */
[----:B------:R-:W-:Y:S02]  /*1ff0*/  ISETP.GE.AND P3, PT, R3, R46, PT ;  /* 0x0000002e0300720c */ /* 0x000fe40003f66270 */
[----:B------:R-:W-:Y:S01]  /*2000*/  FSEL R46, R53, -INF , P2 ;  /* 0xff800000352e7808 */ /* 0x000fe20001000000 */
[----:B------:R-:W-:Y:S01]  /*2010*/  FMUL R53, R60, UR4 ;  /* 0x000000043c357c20 */ /* 0x000fe20008400000 */
[----:B------:R-:W-:Y:S02]  /*2020*/  ISETP.GE.AND P2, PT, R3, R48, PT ;  /* 0x000000300300720c */ /* 0x000fe40003f46270 */
[----:B------:R-:W-:Y:S02]  /*2030*/  FMNMX3 R49, R49, R36, R37, !PT ;  /* 0x0000002431317276 */ /* 0x000fe40007800025 */
[----:B------:R-:W-:-:S02]  /*2040*/  LOP3.LUT R48, R84, 0x35, RZ, 0xfc, !PT ;  /* 0x0000003554307812 */ /* 0x000fc400078efcff */
[----:B------:R-:W-:Y:S02]  /*2050*/  LOP3.LUT R50, R84, 0x36, RZ, 0xfc, !PT ;  /* 0x0000003654327812 */ /* 0x000fe400078efcff */
[----:B------:R-:W-:Y:S02]  /*2060*/  FSEL R47, R47, -INF , P4 ;  /* 0xff8000002f2f7808 */ /* 0x000fe40002000000 */
[----:B------:R-:W-:Y:S02]  /*2070*/  FMNMX3 R49, R49, R4, R5, !PT ;  /* 0x0000000431317276 */ /* 0x000fe40007800005 */
[----:B------:R-:W-:Y:S02]  /*2080*/  ISETP.GE.AND P4, PT, R3, R48, PT ;  /* 0x000000300300720c */ /* 0x000fe40003f86270 */
[----:B------:R-:W-:Y:S01]  /*2090*/  FSEL R48, R55, -INF , P3 ;  /* 0xff80000037307808 */ /* 0x000fe20001800000 */
[----:B------:R-:W-:Y:S01]  /*20a0*/  FMUL R55, R62, UR4 ;  /* 0x000000043e377c20 */ /* 0x000fe20008400000 */
[----:B------:R-:W-:Y:S01]  /*20b0*/  ISETP.GE.AND P3, PT, R3, R50, PT ;  /* 0x000000320300720c */ /* 0x000fe20003f66270 */
[----:B------:R-:W-:Y:S01]  /*20c0*/  FMUL R50, R56, UR4 ;  /* 0x0000000438327c20 */ /* 0x000fe20008400000 */
[----:B------:R-:W-:Y:S01]  /*20d0*/  FMNMX3 R49, R49, R38, R39, !PT ;  /* 0x0000002631317276 */ /* 0x000fe20007800027 */
[----:B------:R-:W-:Y:S01]  /*20e0*/  FMUL R62, R66, UR4 ;  /* 0x00000004423e7c20 */ /* 0x000fe20008400000 */
[----:B------:R-:W-:-:S02]  /*20f0*/  LOP3.LUT R52, R84, 0x37, RZ, 0xfc, !PT ;  /* 0x0000003754347812 */ /* 0x000fc400078efcff */
[----:B------:R-:W-:Y:S02]  /*2100*/  LOP3.LUT R54, R84, 0x38, RZ, 0xfc, !PT ;  /* 0x0000003854367812 */ /* 0x000fe400078efcff */
[----:B------:R-:W-:Y:S02]  /*2110*/  FMNMX3 R49, R49, R40, R41, !PT ;  /* 0x0000002831317276 */ /* 0x000fe40007800029 */
[----:B------:R-:W-:Y:S02]  /*2120*/  FSEL R50, R50, -INF , P2 ;  /* 0xff80000032327808 */ /* 0x000fe40001000000 */
[----:B------:R-:W-:Y:S02]  /*2130*/  ISETP.GE.AND P2, PT, R3, R52, PT ;  /* 0x000000340300720c */ /* 0x000fe40003f46270 */
[----:B------:R-:W-:Y:S02]  /*2140*/  FSEL R52, R57, -INF , P4 ;  /* 0xff80000039347808 */ /* 0x000fe40002000000 */
[----:B------:R-:W-:-:S02]  /*2150*/  ISETP.GE.AND P4, PT, R3, R54, PT ;  /* 0x000000360300720c */ /* 0x000fc40003f86270 */
[----:B------:R-:W-:Y:S02]  /*2160*/  FMNMX3 R49, R49, R42, R43, !PT ;  /* 0x0000002a31317276 */ /* 0x000fe4000780002b */
[C---:B------:R-:W-:Y:S02]  /*2170*/  LOP3.LUT R54, R84.reuse, 0x39, RZ, 0xfc, !PT ;  /* 0x0000003954367812 */ /* 0x040fe400078efcff */
[----:B------:R-:W-:Y:S02]  /*2180*/  LOP3.LUT R56, R84, 0x3a, RZ, 0xfc, !PT ;  /* 0x0000003a54387812 */ /* 0x000fe400078efcff */
[----:B------:R-:W-:Y:S02]  /*2190*/  FSEL R51, R51, -INF , P3 ;  /* 0xff80000033337808 */ /* 0x000fe40001800000 */
[----:B------:R-:W-:Y:S02]  /*21a0*/  FMNMX3 R49, R49, R44, R45, !PT ;  /* 0x0000002c31317276 */ /* 0x000fe4000780002d */
[----:B------:R-:W-:-:S02]  /*21b0*/  ISETP.GE.AND P3, PT, R3, R54, PT ;  /* 0x000000360300720c */ /* 0x000fc40003f66270 */
[----:B------:R-:W-:Y:S01]  /*21c0*/  FSEL R54, R59, -INF , P2 ;  /* 0xff8000003b367808 */ /* 0x000fe20001000000 */
[----:B------:R-:W-:Y:S01]  /*21d0*/  FMUL R59, R64, UR4 ;  /* 0x00000004403b7c20 */ /* 0x000fe20008400000 */
[----:B------:R-:W-:Y:S02]  /*21e0*/  ISETP.GE.AND P2, PT, R3, R56, PT ;  /* 0x000000380300720c */ /* 0x000fe40003f46270 */
[C---:B------:R-:W-:Y:S02]  /*21f0*/  LOP3.LUT R56, R84.reuse, 0x3b, RZ, 0xfc, !PT ;  /* 0x0000003b54387812 */ /* 0x040fe400078efcff */
[----:B------:R-:W-:Y:S02]  /*2200*/  FMNMX3 R49, R49, R46, R47, !PT ;  /* 0x0000002e31317276 */ /* 0x000fe4000780002f */
[----:B------:R-:W-:Y:S02]  /*2210*/  LOP3.LUT R58, R84, 0x3c, RZ, 0xfc, !PT ;  /* 0x0000003c543a7812 */ /* 0x000fe400078efcff */
[----:B------:R-:W-:-:S02]  /*2220*/  FSEL R53, R53, -INF , P4 ;  /* 0xff80000035357808 */ /* 0x000fc40002000000 */
[----:B------:R-:W-:Y:S02]  /*2230*/  ISETP.GE.AND P4, PT, R3, R56, PT ;  /* 0x000000380300720c */ /* 0x000fe40003f86270 */
[----:B------:R-:W-:Y:S02]  /*2240*/  FMNMX3 R49, R49, R48, R50, !PT ;  /* 0x0000003031317276 */ /* 0x000fe40007800032 */
[----:B------:R-:W-:Y:S01]  /*2250*/  FSEL R56, R61, -INF , P3 ;  /* 0xff8000003d387808 */ /* 0x000fe20001800000 */
[----:B------:R-:W-:Y:S01]  /*2260*/  FMUL R61, R65, UR4 ;  /* 0x00000004413d7c20 */ /* 0x000fe20008400000 */
[----:B------:R-:W-:Y:S02]  /*2270*/  ISETP.GE.AND P3, PT, R3, R58, PT ;  /* 0x0000003a0300720c */ /* 0x000fe40003f66270 */
[----:B------:R-:W-:Y:S02]  /*2280*/  LOP3.LUT R58, R84, 0x3d, RZ, 0xfc, !PT ;  /* 0x0000003d543a7812 */ /* 0x000fe400078efcff */
[----:B------:R-:W-:-:S02]  /*2290*/  FMNMX3 R49, R49, R52, R51, !PT ;  /* 0x0000003431317276 */ /* 0x000fc40007800033 */
[----:B------:R-:W-:Y:S02]  /*22a0*/  LOP3.LUT R60, R84, 0x3e, RZ, 0xfc, !PT ;  /* 0x0000003e543c7812 */ /* 0x000fe400078efcff */
[----:B------:R-:W-:Y:S02]  /*22b0*/  FSEL R55, R55, -INF , P2 ;  /* 0xff80000037377808 */ /* 0x000fe40001000000 */
[----:B------:R-:W-:Y:S02]  /*22c0*/  ISETP.GE.AND P2, PT, R3, R58, PT ;  /* 0x0000003a0300720c */ /* 0x000fe40003f46270 */
[----:B------:R-:W-:Y:S02]  /*22d0*/  FSEL R58, R63, -INF , P4 ;  /* 0xff8000003f3a7808 */ /* 0x000fe40002000000 */
[----:B------:R-:W-:Y:S02]  /*22e0*/  FMNMX3 R49, R49, R54, R53, !PT ;  /* 0x0000003631317276 */ /* 0x000fe40007800035 */
[----:B------:R-:W-:-:S02]  /*22f0*/  ISETP.GE.AND P4, PT, R3, R60, PT ;  /* 0x0000003c0300720c */ /* 0x000fc40003f86270 */
[----:B------:R-:W-:Y:S02]  /*2300*/  LOP3.LUT R60, R84, 0x3f, RZ, 0xfc, !PT ;  /* 0x0000003f543c7812 */ /* 0x000fe400078efcff */
[----:B------:R-:W-:Y:S02]  /*2310*/  FSEL R59, R59, -INF , P3 ;  /* 0xff8000003b3b7808 */ /* 0x000fe40001800000 */
[----:B------:R-:W-:Y:S02]  /*2320*/  FMNMX3 R49, R49, R56, R55, !PT ;  /* 0x0000003831317276 */ /* 0x000fe40007800037 */
[----:B------:R-:W-:Y:S01]  /*2330*/  ISETP.GE.AND P3, PT, R3, R60, PT ;  /* 0x0000003c0300720c */ /* 0x000fe20003f66270 */
[----:B------:R-:W-:Y:S01]  /*2340*/  FMUL R60, R67, UR4 ;  /* 0x00000004433c7c20 */ /* 0x000fe20008400000 */
[----:B------:R-:W-:Y:S01]  /*2350*/  FSEL R61, R61, -INF , P2 ;  /* 0xff8000003d3d7808 */ /* 0x000fe20001000000 */
[----:B------:R-:W1:Y:S01]  /*2360*/  LDC.64 R66, c[0x0][0x390] ;  /* 0x0000e400ff427b82 */ /* 0x000e620000000a00 */
[----:B------:R-:W-:Y:S01]  /*2370*/  FSEL R62, R62, -INF , P4 ;  /* 0xff8000003e3e7808 */ /* 0x000fe20002000000 */
[----:B------:R-:W-:Y:S01]  /*2380*/  USHF.L.U32 UR4, UR6, 0x1, URZ ;  /* 0x0000000106047899 */ /* 0x000fe200080006ff */
[----:B------:R-:W-:-:S02]  /*2390*/  FMNMX3 R49, R49, R58, R59, !PT ;  /* 0x0000003a31317276 */ /* 0x000fc4000780003b */
[----:B------:R-:W-:Y:S02]  /*23a0*/  FSEL R60, R60, -INF , P3 ;  /* 0xff8000003c3c7808 */ /* 0x000fe40001800000 */
[----:B------:R-:W-:Y:S02]  /*23b0*/  FMNMX3 R49, R49, R61, R62, !PT ;  /* 0x0000003d31317276 */ /* 0x000fe4000780003e */
[----:B------:R-:W-:Y:S02]  /*23c0*/  LOP3.LUT R57, R2, 0x7f, RZ, 0xc0, !PT ;  /* 0x0000007f02397812 */ /* 0x000fe400078ec0ff */
[----:B------:R-:W-:Y:S02]  /*23d0*/  FMNMX R63, R60, R49, !PT ;  /* 0x000000313c3f7209 */ /* 0x000fe40007800000 */
[----:B------:R-:W-:Y:S01]  /*23e0*/  PRMT R113, RZ, 0x7610, R113 ;  /* 0x00007610ff717816 */ /* 0x000fe20000000071 */
[----:B------:R-:W-:Y:S01]  /*23f0*/  IMAD R57, R57, UR7, RZ ;  /* 0x0000000739397c24 */ /* 0x000fe2000f8e02ff */
[----:B------:R-:W-:Y:S01]  /*2400*/  PRMT R119, RZ, 0x7610, R119 ;  /* 0x00007610ff777816 */ /* 0x000fe20000000077 */
[----:B------:R-:W2:Y:S01]  /*2410*/  SHFL.BFLY PT, R64, R63, 0x10, 0x1f ;  /* 0x0e001f003f407f89 */ /* 0x000ea200000e0000 */
[----:B------:R-:W-:-:S02]  /*2420*/  PRMT R116, RZ, 0x7610, R116 ;  /* 0x00007610ff747816 */ /* 0x000fc40000000074 */
[----:B------:R-:W-:Y:S02]  /*2430*/  PRMT R118, RZ, 0x7610, R118 ;  /* 0x00007610ff767816 */ /* 0x000fe40000000076 */
[----:B------:R-:W-:Y:S02]  /*2440*/  PRMT R115, RZ, 0x7610, R115 ;  /* 0x00007610ff737816 */ /* 0x000fe40000000073 */
[----:B------:R-:W-:Y:S02]  /*2450*/  PRMT R117, RZ, 0x7610, R117 ;  /* 0x00007610ff757816 */ /* 0x000fe40000000075 */
[----:B--2---:R-:W-:Y:S01]  /*2460*/  FMNMX3 R49, R63, -INF , R64, !PT ;  /* 0xff8000003f317876 */ /* 0x004fe20007800040 */
[----:B------:R-:W-:Y:S01]  /*2470*/  IMAD.SHL.U32 R63, R57, 0x2, RZ ;  /* 0x00000002393f7824 */ /* 0x000fe200078e00ff */
[----:B------:R-:W-:-:S03]  /*2480*/  SHF.R.U32.HI R64, RZ, 0x2, R2 ;  /* 0x00000002ff407819 */ /* 0x000fc60000011602 */
[--C-:B------:R-:W-:Y:S01]  /*2490*/  FADD R98, R98, -R49.reuse ;  /* 0x8000003162627221 */ /* 0x100fe20000000000 */
[----:B------:R-:W-:Y:S01]  /*24a0*/  LOP3.LUT R65, R64, 0x38, RZ, 0xc0, !PT ;  /* 0x0000003840417812 */ /* 0x000fe200078ec0ff */
[--C-:B------:R-:W-:Y:S01]  /*24b0*/  FADD R100, R100, -R49.reuse ;  /* 0x8000003164647221 */ /* 0x100fe20000000000 */
[----:B-1----:R-:W-:Y:S01]  /*24c0*/  IADD3 R108, P2, P3, R63, UR4, R66 ;  /* 0x000000043f6c7c10 */ /* 0x002fe2000fb5e042 */
[----:B------:R-:W-:Y:S01]  /*24d0*/  IMAD.HI R66, R57, 0x2, RZ ;  /* 0x0000000239427827 */ /* 0x000fe200078e02ff */
[----:B------:R-:W-:Y:S01]  /*24e0*/  LOP3.LUT R65, R65, 0x1f, R2, 0xf8, !PT ;  /* 0x0000001f41417812 */ /* 0x000fe200078ef802 */
[----:B------:R-:W-:Y:S02]  /*24f0*/  UIMAD.WIDE UR4, UR6, 0x2, URZ ;  /* 0x00000002060478a5 */ /* 0x000fe4000f8e02ff */
[----:B------:R-:W-:Y:S01]  /*2500*/  FMUL R98, R98, 1.4426950216293334961 ;  /* 0x3fb8aa3b62627820 */ /* 0x000fe20000400000 */
[----:B------:R-:W-:Y:S01]  /*2510*/  FMUL R64, R100, 1.4426950216293334961 ;  /* 0x3fb8aa3b64407820 */ /* 0x000fe20000400000 */
[----:B------:R-:W-:Y:S01]  /*2520*/  FADD R96, R96, -R49 ;  /* 0x8000003160607221 */ /* 0x000fe20000000000 */
[----:B------:R-:W-:Y:S01]  /*2530*/  IMAD.SHL.U32 R110, R65, 0x10, RZ ;  /* 0x00000010416e7824 */ /* 0x000fe200078e00ff */
[----:B------:R1:W-:Y:S01]  /*2540*/  MUFU.EX2 R63, R98 ;  /* 0x00000062003f7308 */ /* 0x0003e20000000800 */
[----:B------:R-:W-:Y:S01]  /*2550*/  IADD3.X R114, PT, PT, R66, UR5, R67, P2, P3 ;  /* 0x0000000542727c10 */ /* 0x000fe200097e6443 */
[--C-:B------:R-:W-:Y:S01]  /*2560*/  FADD R97, R97, -R49.reuse ;  /* 0x8000003161617221 */ /* 0x100fe20000000000 */
[----:B------:R-:W-:Y:S01]  /*2570*/  FMUL R66, R96, 1.4426950216293334961 ;  /* 0x3fb8aa3b60427820 */ /* 0x000fe20000400000 */
[----:B------:R-:W-:Y:S01]  /*2580*/  LOP3.LUT R57, R110, 0x1b0, RZ, 0xc0, !PT ;  /* 0x000001b06e397812 */ /* 0x000fe200078ec0ff */
[--C-:B------:R-:W-:Y:S01]  /*2590*/  FADD R95, R95, -R49.reuse ;  /* 0x800000315f5f7221 */ /* 0x100fe20000000000 */
[----:B------:R-:W-:Y:S01]  /*25a0*/  FMUL R65, R97, 1.4426950216293334961 ;  /* 0x3fb8aa3b61417820 */ /* 0x000fe20000400000 */
[--C-:B------:R-:W-:Y:S01]  /*25b0*/  FADD R106, R93, -R49.reuse ;  /* 0x800000315d6a7221 */ /* 0x100fe20000000000 */
[----:B------:R-:W-:Y:S01]  /*25c0*/  LOP3.LUT R121, R57, 0x40, R102, 0xf8, !PT ;  /* 0x0000004039797812 */ /* 0x000fe200078ef866 */
[----:B------:R-:W-:Y:S01]  /*25d0*/  IMAD R57, R107, 0x2, R92 ;  /* 0x000000026b397824 */ /* 0x000fe200078e025c */
[-C--:B------:R-:W-:Y:S01]  /*25e0*/  LEA R102, P2, R92, R108.reuse, 0x1 ;  /* 0x0000006c5c667211 */ /* 0x080fe200078408ff */
[----:B------:R-:W-:Y:S01]  /*25f0*/  FMUL R111, R106, 1.4426950216293334961 ;  /* 0x3fb8aa3b6a6f7820 */ /* 0x000fe20000400000 */
[----:B------:R-:W-:Y:S01]  /*2600*/  FADD R9, R9, -R49 ;  /* 0x8000003109097221 */ /* 0x000fe20000000000 */
[----:B------:R-:W-:Y:S01]  /*2610*/  IMAD R67, R107, 0x2, R57 ;  /* 0x000000026b437824 */ /* 0x000fe200078e0239 */
[----:B------:R-:W-:Y:S01]  /*2620*/  LEA R100, P3, R57, R108, 0x1 ;  /* 0x0000006c39647211 */ /* 0x000fe200078608ff */
[----:B------:R-:W-:Y:S01]  /*2630*/  FADD R6, R6, -R49 ;  /* 0x8000003106067221 */ /* 0x000fe20000000000 */
[----:B------:R-:W-:Y:S01]  /*2640*/  LEA.HI.X.SX32 R103, R92, R114, 0x1, P2 ;  /* 0x000000725c677211 */ /* 0x000fe200010f0eff */
[----:B------:R-:W-:Y:S01]  /*2650*/  IMAD R92, R107, 0x2, R67 ;  /* 0x000000026b5c7824 */ /* 0x000fe200078e0243 */
[----:B-1----:R-:W-:Y:S01]  /*2660*/  LEA R98, P2, R67, R108, 0x1 ;  /* 0x0000006c43627211 */ /* 0x002fe200078408ff */
[----:B------:R-:W-:Y:S01]  /*2670*/  FADD R7, R7, -R49 ;  /* 0x8000003107077221 */ /* 0x000fe20000000000 */
[-C--:B------:R-:W-:Y:S01]  /*2680*/  LEA.HI.X.SX32 R101, R57, R114.reuse, 0x1, P3 ;  /* 0x0000007239657211 */ /* 0x080fe200018f0eff */
[----:B------:R-:W-:Y:S01]  /*2690*/  IMAD R57, R107, 0x2, R92 ;  /* 0x000000026b397824 */ /* 0x000fe200078e025c */
[----:B------:R-:W-:Y:S01]  /*26a0*/  LEA.HI.X.SX32 R99, R67, R114, 0x1, P2 ;  /* 0x0000007243637211 */ /* 0x000fe200010f0eff */
[----:B------:R-:W-:Y:S01]  /*26b0*/  FMUL R67, R95, 1.4426950216293334961 ;  /* 0x3fb8aa3b5f437820 */ /* 0x000fe20000400000 */
[----:B------:R-:W-:Y:S01]  /*26c0*/  LEA R96, P2, R92, R108, 0x1 ;  /* 0x0000006c5c607211 */ /* 0x000fe200078408ff */
[----:B------:R-:W-:-:S02]  /*26d0*/  IMAD R104, R107, 0x2, R57 ;  /* 0x000000026b687824 */ /* 0x000fc400078e0239 */
[----:B------:R-:W-:Y:S01]  /*26e0*/  FADD R95, R94, -R49 ;  /* 0x800000315e5f7221 */ /* 0x000fe20000000000 */
[----:B------:R-:W-:Y:S01]  /*26f0*/  FMUL R7, R7, 1.4426950216293334961 ;  /* 0x3fb8aa3b07077820 */ /* 0x000fe20000400000 */
[----:B------:R-:W-:Y:S01]  /*2700*/  LEA.HI.X.SX32 R97, R92, R114, 0x1, P2 ;  /* 0x000000725c617211 */ /* 0x000fe200010f0eff */
[----:B------:R-:W-:Y:S01]  /*2710*/  IMAD R105, R107, 0x2, R104 ;  /* 0x000000026b697824 */ /* 0x000fe200078e0268 */
[-C--:B------:R-:W-:Y:S01]  /*2720*/  LEA R94, P2, R57, R108.reuse, 0x1 ;  /* 0x0000006c395e7211 */ /* 0x080fe200078408ff */
[----:B------:R-:W-:Y:S01]  /*2730*/  FMUL R112, R95, 1.4426950216293334961 ;  /* 0x3fb8aa3b5f707820 */ /* 0x000fe20000400000 */
[C---:B------:R-:W-:Y:S01]  /*2740*/  LEA R92, P3, R104.reuse, R108, 0x1 ;  /* 0x0000006c685c7211 */ /* 0x040fe200078608ff */
[----:B------:R-:W-:Y:S01]  /*2750*/  MUFU.EX2 R64, R64 ;  /* 0x0000004000407308 */ /* 0x000fe20000000800 */
[-C--:B------:R-:W-:Y:S01]  /*2760*/  LEA.HI.X.SX32 R95, R57, R114.reuse, 0x1, P2 ;  /* 0x00000072395f7211 */ /* 0x080fe200010f0eff */
[----:B------:R-:W-:Y:S01]  /*2770*/  IMAD R57, R107, 0x2, R105 ;  /* 0x000000026b397824 */ /* 0x000fe200078e0269 */
[----:B------:R-:W-:-:S02]  /*2780*/  LEA.HI.X.SX32 R93, R104, R114, 0x1, P3 ;  /* 0x00000072685d7211 */ /* 0x000fc400018f0eff */
[-C--:B------:R-:W-:Y:S02]  /*2790*/  LEA R106, P2, R105, R108.reuse, 0x1 ;  /* 0x0000006c696a7211 */ /* 0x080fe400078408ff */
[----:B------:R-:W-:Y:S01]  /*27a0*/  LEA R104, P3, R57, R108, 0x1 ;  /* 0x0000006c39687211 */ /* 0x000fe200078608ff */
[----:B------:R-:W-:Y:S01]  /*27b0*/  FADD R108, -R49, -INF ;  /* 0xff800000316c7421 */ /* 0x000fe20000000100 */
[-C--:B------:R-:W-:Y:S01]  /*27c0*/  LEA.HI.X.SX32 R107, R105, R114.reuse, 0x1, P2 ;  /* 0x00000072696b7211 */ /* 0x080fe200010f0eff */
[----:B------:R-:W-:Y:S01]  /*27d0*/  MUFU.EX2 R65, R65 ;  /* 0x0000004100417308 */ /* 0x000fe20000000800 */
[----:B------:R-:W-:Y:S01]  /*27e0*/  LEA.HI.X.SX32 R105, R57, R114, 0x1, P3 ;  /* 0x0000007239697211 */ /* 0x000fe200018f0eff */
[----:B------:R-:W-:Y:S01]  /*27f0*/  FMUL R114, R9, 1.4426950216293334961 ;  /* 0x3fb8aa3b09727820 */ /* 0x000fe20000400000 */
[----:B------:R-:W-:Y:S01]  /*2800*/  FMUL R9, R6, 1.4426950216293334961 ;  /* 0x3fb8aa3b06097820 */ /* 0x000fe20000400000 */
[----:B------:R-:W-:Y:S01]  /*2810*/  FADD R6, R8, -R49 ;  /* 0x8000003108067221 */ /* 0x000fe20000000000 */
[----:B------:R-:W-:Y:S01]  /*2820*/  FMUL R57, R108, 1.4426950216293334961 ;  /* 0x3fb8aa3b6c397820 */ /* 0x000fe20000400000 */
[----:B------:R-:W-:-:S02]  /*2830*/  VIADD R108, R121, UR10 ;  /* 0x0000000a796c7c36 */ /* 0x000fc40008000000 */
[----:B------:R-:W-:Y:S01]  /*2840*/  FMUL R121, R6, 1.4426950216293334961 ;  /* 0x3fb8aa3b06797820 */ /* 0x000fe20000400000 */
[--C-:B------:R-:W-:Y:S01]  /*2850*/  FADD R6, R10, -R49.reuse ;  /* 0x800000310a067221 */ /* 0x100fe20000000000 */
[----:B------:R1:W-:Y:S03]  /*2860*/  MUFU.EX2 R8, R7 ;  /* 0x0000000700087308 */ /* 0x0003e60000000800 */
[----:B------:R-:W-:Y:S01]  /*2870*/  FMUL R123, R6, 1.4426950216293334961 ;  /* 0x3fb8aa3b067b7820 */ /* 0x000fe20000400000 */
[----:B------:R-:W-:-:S04]  /*2880*/  FADD R6, R11, -R49 ;  /* 0x800000310b067221 */ /* 0x000fc80000000000 */
[----:B------:R-:W0:Y:S01]  /*2890*/  MUFU.EX2 R57, R57 ;  /* 0x0000003900397308 */ /* 0x000e220000000800 */
[----:B-1----:R-:W-:Y:S01]  /*28a0*/  FMUL R7, R6, 1.4426950216293334961 ;  /* 0x3fb8aa3b06077820 */ /* 0x002fe20000400000 */
[----:B------:R-:W-:-:S06]  /*28b0*/  FADD R6, R12, -R49 ;  /* 0x800000310c067221 */ /* 0x000fcc0000000000 */
[----:B------:R1:W-:Y:S08]  /*28c0*/  MUFU.EX2 R10, R121 ;  /* 0x00000079000a7308 */ /* 0x0003f00000000800 */
[----:B------:R-:W2:Y:S01]  /*28d0*/  MUFU.EX2 R66, R66 ;  /* 0x0000004200427308 */ /* 0x000ea20000000800 */
[----:B-1----:R-:W-:Y:S01]  /*28e0*/  FMUL R121, R6, 1.4426950216293334961 ;  /* 0x3fb8aa3b06797820 */ /* 0x002fe20000400000 */
[--C-:B------:R-:W-:Y:S01]  /*28f0*/  FADD R6, R13, -R49.reuse ;  /* 0x800000310d067221 */ /* 0x100fe20000000000 */
[----:B0-----:R0:W-:Y:S03]  /*2900*/  STSM.16.M88 [R108+0x1000], R57 ;  /* 0x001000396c007844 */ /* 0x0011e60000000000 */
[----:B------:R-:W-:Y:S01]  /*2910*/  FMUL R124, R6, 1.4426950216293334961 ;  /* 0x3fb8aa3b067c7820 */ /* 0x000fe20000400000 */
[----:B------:R-:W-:Y:S01]  /*2920*/  FADD R6, R14, -R49 ;  /* 0x800000310e067221 */ /* 0x000fe20000000000 */
[----:B------:R1:W-:Y:S01]  /*2930*/  MUFU.EX2 R11, R123 ;  /* 0x0000007b000b7308 */ /* 0x0003e20000000800 */
[----:B------:R-:W-:Y:S01]  /*2940*/  BAR.SYNC.DEFER_BLOCKING 0x0 ;  /* 0x0000000000007b1d */ /* 0x000fe20000010000 */
[----:B------:R-:W-:-:S06]  /*2950*/  FADD R126, R63, R64 ;  /* 0x000000403f7e7221 */ /* 0x000fcc0000000000 */
[----:B------:R-:W3:Y:S01]  /*2960*/  MUFU.EX2 R67, R67 ;  /* 0x0000004300437308 */ /* 0x000ee20000000800 */
[----:B-1----:R-:W-:Y:S01]  /*2970*/  FMUL R123, R6, 1.4426950216293334961 ;  /* 0x3fb8aa3b067b7820 */ /* 0x002fe20000400000 */
[----:B------:R-:W-:-:S04]  /*2980*/  FADD R6, R15, -R49 ;  /* 0x800000310f067221 */ /* 0x000fc80000000000 */
[----:B------:R-:W-:Y:S01]  /*2990*/  FMUL R125, R6, 1.4426950216293334961 ;  /* 0x3fb8aa3b067d7820 */ /* 0x000fe20000400000 */
[--C-:B------:R-:W-:Y:S01]  /*29a0*/  FADD R6, R16, -R49.reuse ;  /* 0x8000003110067221 */ /* 0x100fe20000000000 */
[----:B------:R1:W-:Y:S08]  /*29b0*/  MUFU.EX2 R12, R7 ;  /* 0x00000007000c7308 */ /* 0x0003f00000000800 */
[----:B------:R-:W4:Y:S01]  /*29c0*/  MUFU.EX2 R112, R112 ;  /* 0x0000007000707308 */ /* 0x000f220000000800 */
[----:B-1----:R-:W-:Y:S01]  /*29d0*/  FMUL R7, R6, 1.4426950216293334961 ;  /* 0x3fb8aa3b06077820 */ /* 0x002fe20000400000 */
[--C-:B------:R-:W-:Y:S01]  /*29e0*/  FADD R6, R17, -R49.reuse ;  /* 0x8000003111067221 */ /* 0x100fe20000000000 */
[----:B------:R-:W5:Y:S04]  /*29f0*/  @P0 LDG.E.U16 R120, desc[UR26][R102.64] ;  /* 0x0000001a66780981 */ /* 0x000f68000c1e1500 */
[----:B------:R-:W5:Y:S01]  /*2a00*/  @P0 LDG.E.U16 R122, desc[UR26][R94.64] ;  /* 0x0000001a5e7a0981 */ /* 0x000f62000c1e1500 */
[----:B------:R1:W-:Y:S03]  /*2a10*/  MUFU.EX2 R13, R121 ;  /* 0x00000079000d7308 */ /* 0x0003e60000000800 */
[----:B------:R-:W5:Y:S04]  /*2a20*/  @P0 LDG.E.U16 R113, desc[UR26][R100.64] ;  /* 0x0000001a64710981 */ /* 0x000f68000c1e1500 */
[----:B------:R-:W5:Y:S01]  /*2a30*/  @P0 LDG.E.U16 R119, desc[UR26][R92.64] ;  /* 0x0000001a5c770981 */ /* 0x000f62000c1e1500 */
[----:B------:R-:W0:Y:S01]  /*2a40*/  MUFU.EX2 R111, R111 ;  /* 0x0000006f006f7308 */ /* 0x000e220000000800 */
        /* <DEDUP_REMOVED lines=9> */
[----:B------:R-:W-:-:S06]  /*2ae0*/  FADD R6, R19, -R49 ;  /* 0x8000003113067221 */ /* 0x000fcc0000000000 */
[----:B------:R1:W-:Y:S08]  /*2af0*/  MUFU.EX2 R15, R123 ;  /* 0x0000007b000f7308 */ /* 0x0003f00000000800 */
[----:B------:R-:W0:Y:S01]  /*2b00*/  MUFU.EX2 R9, R9 ;  /* 0x0000000900097308 */ /* 0x000e220000000800 */
[----:B-1----:R-:W-:Y:S01]  /*2b10*/  FMUL R123, R6, 1.4426950216293334961 ;  /* 0x3fb8aa3b067b7820 */ /* 0x002fe20000400000 */
[----:B------:R-:W-:-:S06]  /*2b20*/  FADD R6, R20, -R49 ;  /* 0x8000003114067221 */ /* 0x000fcc0000000000 */
[----:B------:R1:W0:Y:S02]  /*2b30*/  MUFU.EX2 R16, R125 ;  /* 0x0000007d00107308 */ /* 0x0002240000000800 */
[----:B-1----:R-:W-:Y:S01]  /*2b40*/  FMUL R125, R6, 1.4426950216293334961 ;  /* 0x3fb8aa3b067d7820 */ /* 0x002fe20000400000 */
[----:B------:R-:W-:-:S05]  /*2b50*/  FADD R6, R21, -R49 ;  /* 0x8000003115067221 */ /* 0x000fca0000000000 */
        /* <DEDUP_REMOVED lines=33> */
[----:B------:R1:W-:Y:S08]  /*2d70*/  MUFU.EX2 R31, R125 ;  /* 0x0000007d001f7308 */ /* 0x0003f00000000800 */
[----:B------:R0:W3:Y:S01]  /*2d80*/  MUFU.EX2 R28, R121 ;  /* 0x00000079001c7308 */ /* 0x0000e20000000800 */
[----:B-1----:R-:W-:-:S04]  /*2d90*/  FADD R125, R65, R126 ;  /* 0x0000007e417d7221 */ /* 0x002fc80000000000 */
[----:B--2---:R-:W-:Y:S01]  /*2da0*/  FADD R126, R66, R125 ;  /* 0x0000007d427e7221 */ /* 0x004fe20000000000 */
[----:B0-----:R-:W-:Y:S01]  /*2db0*/  FMUL R121, R6, 1.4426950216293334961 ;  /* 0x3fb8aa3b06797820 */ /* 0x001fe20000400000 */
[--C-:B------:R-:W-:Y:S01]  /*2dc0*/  FADD R6, R33, -R49.reuse ;  /* 0x8000003121067221 */ /* 0x100fe20000000000 */
[----:B------:R0:W1:Y:S08]  /*2dd0*/  MUFU.EX2 R29, R124 ;  /* 0x0000007c001d7308 */ /* 0x0000700000000800 */
[----:B------:R3:W-:Y:S01]  /*2de0*/  MUFU.EX2 R33, R121 ;  /* 0x0000007900217308 */ /* 0x0007e20000000800 */
[----:B0-----:R-:W-:Y:S01]  /*2df0*/  FMUL R124, R6, 1.4426950216293334961 ;  /* 0x3fb8aa3b067c7820 */ /* 0x001fe20000400000 */
[----:B------:R-:W-:Y:S01]  /*2e00*/  FADD R6, R34, -R49 ;  /* 0x8000003122067221 */ /* 0x000fe20000000000 */
[----:B---3--:R-:W-:-:S05]  /*2e10*/  FADD R121, R67, R126 ;  /* 0x0000007e43797221 */ /* 0x008fca0000000000 */
[----:B------:R4:W-:Y:S02]  /*2e20*/  MUFU.EX2 R34, R124 ;  /* 0x0000007c00227308 */ /* 0x0009e40000000800 */
[----:B----4-:R-:W-:-:S06]  /*2e30*/  FADD R124, R112, R121 ;  /* 0x00000079707c7221 */ /* 0x010fcc0000000000 */
[----:B------:R0:W2:Y:S01]  /*2e40*/  MUFU.EX2 R30, R123 ;  /* 0x0000007b001e7308 */ /* 0x0000a20000000800 */
[----:B------:R-:W-:-:S04]  /*2e50*/  FADD R121, R111, R124 ;  /* 0x0000007c6f797221 */ /* 0x000fc80000000000 */
[----:B------:R-:W-:Y:S01]  /*2e60*/  FADD R124, R114, R121 ;  /* 0x00000079727c7221 */ /* 0x000fe20000000000 */
[----:B0-----:R-:W-:Y:S01]  /*2e70*/  FMUL R123, R6, 1.4426950216293334961 ;  /* 0x3fb8aa3b067b7820 */ /* 0x001fe20000400000 */
[----:B------:R-:W-:-:S03]  /*2e80*/  FADD R6, R35, -R49 ;  /* 0x8000003123067221 */ /* 0x000fc60000000000 */
[----:B------:R0:W-:Y:S01]  /*2e90*/  MUFU.EX2 R35, R123 ;  /* 0x0000007b00237308 */ /* 0x0001e20000000800 */
[----:B------:R-:W-:Y:S01]  /*2ea0*/  FADD R4, R4, -R49 ;  /* 0x8000003104047221 */ /* 0x000fe20000000000 */
[----:B0-----:R-:W-:-:S06]  /*2eb0*/  FADD R123, R9, R124 ;  /* 0x0000007c097b7221 */ /* 0x001fcc0000000000 */
[----:B------:R0:W3:Y:S01]  /*2ec0*/  MUFU.EX2 R32, R7 ;  /* 0x0000000700207308 */ /* 0x0000e20000000800 */
[----:B------:R-:W-:Y:S01]  /*2ed0*/  FADD R123, R8, R123 ;  /* 0x0000007b087b7221 */ /* 0x000fe20000000000 */
[----:B------:R-:W-:-:S03]  /*2ee0*/  FMUL R124, R4, 1.4426950216293334961 ;  /* 0x3fb8aa3b047c7820 */ /* 0x000fc60000400000 */
[----:B------:R-:W-:Y:S01]  /*2ef0*/  FADD R4, R10, R123 ;  /* 0x0000007b0a047221 */ /* 0x000fe20000000000 */
[----:B0-----:R-:W-:Y:S01]  /*2f00*/  FMUL R7, R6, 1.4426950216293334961 ;  /* 0x3fb8aa3b06077820 */ /* 0x001fe20000400000 */
[----:B------:R-:W-:-:S03]  /*2f10*/  FADD R6, R36, -R49 ;  /* 0x8000003124067221 */ /* 0x000fc60000000000 */
[----:B------:R0:W4:Y:S02]  /*2f20*/  MUFU.EX2 R36, R7 ;  /* 0x0000000700247308 */ /* 0x0001240000000800 */
[----:B0-----:R-:W-:-:S04]  /*2f30*/  FADD R7, R11, R4 ;  /* 0x000000040b077221 */ /* 0x001fc80000000000 */
[----:B------:R-:W-:-:S04]  /*2f40*/  FADD R126, R12, R7 ;  /* 0x000000070c7e7221 */ /* 0x000fc80000000000 */
[----:B------:R-:W-:Y:S01]  /*2f50*/  FADD R7, R13, R126 ;  /* 0x0000007e0d077221 */ /* 0x000fe20000000000 */
[----:B------:R-:W-:-:S03]  /*2f60*/  FADD R5, R5, -R49 ;  /* 0x8000003105057221 */ /* 0x000fc60000000000 */
[----:B------:R-:W-:Y:S01]  /*2f70*/  FADD R126, R14, R7 ;  /* 0x000000070e7e7221 */ /* 0x000fe20000000000 */
[----:B------:R-:W-:-:S03]  /*2f80*/  FMUL R5, R5, 1.4426950216293334961 ;  /* 0x3fb8aa3b05057820 */ /* 0x000fc60000400000 */
[----:B------:R-:W-:Y:S01]  /*2f90*/  FADD R7, R15, R126 ;  /* 0x0000007e0f077221 */ /* 0x000fe20000000000 */
[----:B------:R-:W-:Y:S01]  /*2fa0*/  FMUL R125, R6, 1.4426950216293334961 ;  /* 0x3fb8aa3b067d7820 */ /* 0x000fe20000400000 */
[----:B------:R-:W-:Y:S02]  /*2fb0*/  FADD R6, R37, -R49 ;  /* 0x8000003125067221 */ /* 0x000fe40000000000 */
[----:B------:R-:W-:Y:S01]  /*2fc0*/  FADD R126, R16, R7 ;  /* 0x00000007107e7221 */ /* 0x000fe20000000000 */
[----:B------:R-:W-:Y:S02]  /*2fd0*/  FADD R4, R38, -R49 ;  /* 0x8000003126047221 */ /* 0x000fe40000000000 */
[----:B------:R0:W-:Y:S01]  /*2fe0*/  MUFU.EX2 R38, R5 ;  /* 0x0000000500267308 */ /* 0x0001e20000000800 */
[----:B------:R-:W-:Y:S01]  /*2ff0*/  FMUL R6, R6, 1.4426950216293334961 ;  /* 0x3fb8aa3b06067820 */ /* 0x000fe20000400000 */
[----:B0-----:R-:W-:-:S06]  /*3000*/  FADD R5, R17, R126 ;  /* 0x0000007e11057221 */ /* 0x001fcc0000000000 */
[----:B------:R0:W-:Y:S01]  /*3010*/  MUFU.EX2 R121, R6 ;  /* 0x0000000600797308 */ /* 0x0001e20000000800 */
[----:B------:R-:W-:-:S04]  /*3020*/  FADD R126, R18, R5 ;  /* 0x00000005127e7221 */ /* 0x000fc80000000000 */
[----:B------:R-:W-:Y:S01]  /*3030*/  FADD R5, R19, R126 ;  /* 0x0000007e13057221 */ /* 0x000fe20000000000 */
[----:B0-----:R-:W-:Y:S01]  /*3040*/  FMUL R6, R4, 1.4426950216293334961 ;  /* 0x3fb8aa3b04067820 */ /* 0x001fe20000400000 */
[----:B------:R-:W-:-:S03]  /*3050*/  FADD R4, R39, -R49 ;  /* 0x8000003127047221 */ /* 0x000fc60000000000 */
[----:B------:R0:W-:Y:S01]  /*3060*/  MUFU.EX2 R39, R6 ;  /* 0x0000000600277308 */ /* 0x0001e20000000800 */
[----:B------:R-:W-:Y:S01]  /*3070*/  FMUL R4, R4, 1.4426950216293334961 ;  /* 0x3fb8aa3b04047820 */ /* 0x000fe20000400000 */
[----:B0-----:R-:W-:-:S06]  /*3080*/  FADD R6, R20, R5 ;  /* 0x0000000514067221 */ /* 0x001fcc0000000000 */
[----:B------:R0:W-:Y:S01]  /*3090*/  MUFU.EX2 R123, R4 ;  /* 0x00000004007b7308 */ /* 0x0001e20000000800 */
[----:B------:R-:W-:-:S04]  /*30a0*/  FADD R5, R21, R6 ;  /* 0x0000000615057221 */ /* 0x000fc80000000000 */
[----:B0-----:R-:W-:-:S04]  /*30b0*/  FADD R4, R22, R5 ;  /* 0x0000000516047221 */ /* 0x001fc80000000000 */
[----:B------:R-:W-:-:S04]  /*30c0*/  FADD R5, R23, R4 ;  /* 0x0000000417057221 */ /* 0x000fc80000000000 */
[----:B------:R-:W-:-:S04]  /*30d0*/  FADD R4, R24, R5 ;  /* 0x0000000518047221 */ /* 0x000fc80000000000 */
[----:B------:R-:W-:-:S04]  /*30e0*/  FADD R5, R25, R4 ;  /* 0x0000000419057221 */ /* 0x000fc80000000000 */
[----:B------:R-:W-:-:S04]  /*30f0*/  FADD R4, R26, R5 ;  /* 0x000000051a047221 */ /* 0x000fc80000000000 */
[----:B------:R-:W-:-:S04]  /*3100*/  FADD R5, R27, R4 ;  /* 0x000000041b057221 */ /* 0x000fc80000000000 */
[----:B------:R-:W-:-:S04]  /*3110*/  FADD R4, R28, R5 ;  /* 0x000000051c047221 */ /* 0x000fc80000000000 */
[----:B-1----:R-:W-:-:S04]  /*3120*/  FADD R5, R29, R4 ;  /* 0x000000041d057221 */ /* 0x002fc80000000000 */
[----:B--2---:R-:W-:-:S04]  /*3130*/  FADD R4, R30, R5 ;  /* 0x000000051e047221 */ /* 0x004fc80000000000 */
[----:B------:R-:W-:Y:S01]  /*3140*/  FADD R5, R31, R4 ;  /* 0x000000041f057221 */ /* 0x000fe20000000000 */
[----:B------:R-:W0:Y:S03]  /*3150*/  MUFU.EX2 R37, R125 ;  /* 0x0000007d00257308 */ /* 0x000e260000000800 */
[----:B---3--:R-:W-:-:S04]  /*3160*/  FADD R4, R32, R5 ;  /* 0x0000000520047221 */ /* 0x008fc80000000000 */
[----:B------:R-:W-:Y:S01]  /*3170*/  FADD R5, R33, R4 ;  /* 0x0000000421057221 */ /* 0x000fe20000000000 */
[----:B------:R-:W1:Y:S03]  /*3180*/  MUFU.EX2 R124, R124 ;  /* 0x0000007c007c7308 */ /* 0x000e660000000800 */
[----:B------:R-:W-:-:S04]  /*3190*/  FADD R4, R34, R5 ;  /* 0x0000000522047221 */ /* 0x000fc80000000000 */
[----:B------:R-:W-:Y:S01]  /*31a0*/  FADD R5, R35, R4 ;  /* 0x0000000423057221 */ /* 0x000fe20000000000 */
[----:B------:R-:W-:-:S03]  /*31b0*/  FADD R40, R40, -R49 ;  /* 0x8000003128287221 */ /* 0x000fc60000000000 */
[----:B----4-:R-:W-:Y:S01]  /*31c0*/  FADD R4, R36, R5 ;  /* 0x0000000524047221 */ /* 0x010fe20000000000 */
[----:B------:R-:W-:Y:S01]  /*31d0*/  FMUL R40, R40, 1.4426950216293334961 ;  /* 0x3fb8aa3b28287820 */ /* 0x000fe20000400000 */
[--C-:B------:R-:W-:Y:S02]  /*31e0*/  FADD R41, R41, -R49.reuse ;  /* 0x8000003129297221 */ /* 0x100fe40000000000 */
[----:B0-----:R-:W-:Y:S01]  /*31f0*/  FADD R4, R37, R4 ;  /* 0x0000000425047221 */ /* 0x001fe20000000000 */
[--C-:B------:R-:W-:Y:S01]  /*3200*/  FADD R42, R42, -R49.reuse ;  /* 0x800000312a2a7221 */ /* 0x100fe20000000000 */
[----:B------:R-:W-:Y:S02]  /*3210*/  FMUL R41, R41, 1.4426950216293334961 ;  /* 0x3fb8aa3b29297820 */ /* 0x000fe40000400000 */
[----:B------:R-:W-:Y:S01]  /*3220*/  FADD R5, R121, R4 ;  /* 0x0000000479057221 */ /* 0x000fe20000000000 */
[----:B------:R-:W0:Y:S01]  /*3230*/  MUFU.EX2 R40, R40 ;  /* 0x0000002800287308 */ /* 0x000e220000000800 */
[----:B------:R-:W-:Y:S01]  /*3240*/  FMUL R42, R42, 1.4426950216293334961 ;  /* 0x3fb8aa3b2a2a7820 */ /* 0x000fe20000400000 */
[----:B------:R-:W-:Y:S01]  /*3250*/  FADD R43, R43, -R49 ;  /* 0x800000312b2b7221 */ /* 0x000fe20000000000 */
[----:B-1----:R-:W-:Y:S01]  /*3260*/  FADD R5, R124, R5 ;  /* 0x000000057c057221 */ /* 0x002fe20000000000 */
[----:B------:R-:W-:-:S02]  /*3270*/  FADD R44, R44, -R49 ;  /* 0x800000312c2c7221 */ /* 0x000fc40000000000 */
[----:B------:R-:W-:Y:S01]  /*3280*/  FMUL R43, R43, 1.4426950216293334961 ;  /* 0x3fb8aa3b2b2b7820 */ /* 0x000fe20000400000 */
[----:B------:R-:W-:Y:S01]  /*3290*/  FADD R4, R38, R5 ;  /* 0x0000000526047221 */ /* 0x000fe20000000000 */
[----:B------:R-:W1:Y:S01]  /*32a0*/  MUFU.EX2 R41, R41 ;  /* 0x0000002900297308 */ /* 0x000e620000000800 */
[----:B------:R-:W-:Y:S01]  /*32b0*/  FMUL R44, R44, 1.4426950216293334961 ;  /* 0x3fb8aa3b2c2c7820 */ /* 0x000fe20000400000 */
[----:B------:R-:W-:Y:S01]  /*32c0*/  FADD R45, R45, -R49 ;  /* 0x800000312d2d7221 */ /* 0x000fe20000000000 */
[----:B------:R-:W-:-:S05]  /*32d0*/  FADD R4, R39, R4 ;  /* 0x0000000427047221 */ /* 0x000fca0000000000 */
[----:B------:R-:W2:Y:S01]  /*32e0*/  MUFU.EX2 R42, R42 ;  /* 0x0000002a002a7308 */ /* 0x000ea20000000800 */
[----:B------:R-:W-:Y:S01]  /*32f0*/  FADD R5, R123, R4 ;  /* 0x000000047b057221 */ /* 0x000fe20000000000 */
[----:B------:R-:W-:Y:S01]  /*3300*/  FMUL R45, R45, 1.4426950216293334961 ;  /* 0x3fb8aa3b2d2d7820 */ /* 0x000fe20000400000 */
[----:B------:R-:W-:-:S05]  /*3310*/  FADD R46, R46, -R49 ;  /* 0x800000312e2e7221 */ /* 0x000fca0000000000 */
[----:B------:R-:W3:Y:S01]  /*3320*/  MUFU.EX2 R43, R43 ;  /* 0x0000002b002b7308 */ /* 0x000ee20000000800 */
[----:B0-----:R-:W-:Y:S01]  /*3330*/  FADD R4, R40, R5 ;  /* 0x0000000528047221 */ /* 0x001fe20000000000 */
[----:B------:R-:W-:Y:S01]  /*3340*/  FMUL R46, R46, 1.4426950216293334961 ;  /* 0x3fb8aa3b2e2e7820 */ /* 0x000fe20000400000 */
[----:B------:R-:W-:-:S05]  /*3350*/  FADD R47, R47, -R49 ;  /* 0x800000312f2f7221 */ /* 0x000fca0000000000 */
[----:B------:R-:W0:Y:S01]  /*3360*/  MUFU.EX2 R44, R44 ;  /* 0x0000002c002c7308 */ /* 0x000e220000000800 */
[----:B-1----:R-:W-:Y:S01]  /*3370*/  FADD R5, R41, R4 ;  /* 0x0000000429057221 */ /* 0x002fe20000000000 */
[----:B------:R-:W-:Y:S01]  /*3380*/  FMUL R47, R47, 1.4426950216293334961 ;  /* 0x3fb8aa3b2f2f7820 */ /* 0x000fe20000400000 */
[----:B------:R-:W-:-:S05]  /*3390*/  FADD R48, R48, -R49 ;  /* 0x8000003130307221 */ /* 0x000fca0000000000 */
[----:B------:R-:W1:Y:S01]  /*33a0*/  MUFU.EX2 R45, R45 ;  /* 0x0000002d002d7308 */ /* 0x000e620000000800 */
[----:B--2---:R-:W-:Y:S01]  /*33b0*/  FADD R4, R42, R5 ;  /* 0x000000052a047221 */ /* 0x004fe20000000000 */
[----:B------:R-:W-:Y:S01]  /*33c0*/  FMUL R48, R48, 1.4426950216293334961 ;  /* 0x3fb8aa3b30307820 */ /* 0x000fe20000400000 */
[----:B------:R-:W-:-:S05]  /*33d0*/  FADD R50, R50, -R49 ;  /* 0x8000003132327221 */ /* 0x000fca0000000000 */
[----:B------:R-:W2:Y:S01]  /*33e0*/  MUFU.EX2 R46, R46 ;  /* 0x0000002e002e7308 */ /* 0x000ea20000000800 */
[----:B---3--:R-:W-:Y:S01]  /*33f0*/  FADD R5, R43, R4 ;  /* 0x000000042b057221 */ /* 0x008fe20000000000 */
[----:B------:R-:W-:Y:S01]  /*3400*/  FMUL R50, R50, 1.4426950216293334961 ;  /* 0x3fb8aa3b32327820 */ /* 0x000fe20000400000 */
[----:B------:R-:W-:-:S05]  /*3410*/  FADD R52, R52, -R49 ;  /* 0x8000003134347221 */ /* 0x000fca0000000000 */
[----:B------:R-:W3:Y:S01]  /*3420*/  MUFU.EX2 R47, R47 ;  /* 0x0000002f002f7308 */ /* 0x000ee20000000800 */
[----:B0-----:R-:W-:Y:S01]  /*3430*/  FADD R6, R44, R5 ;  /* 0x000000052c067221 */ /* 0x001fe20000000000 */
[----:B------:R-:W-:Y:S01]  /*3440*/  FADD R51, R51, -R49 ;  /* 0x8000003133337221 */ /* 0x000fe20000000000 */
[----:B------:R-:W-:-:S05]  /*3450*/  FMUL R52, R52, 1.4426950216293334961 ;  /* 0x3fb8aa3b34347820 */ /* 0x000fca0000400000 */
[----:B------:R-:W0:Y:S01]  /*3460*/  MUFU.EX2 R48, R48 ;  /* 0x0000003000307308 */ /* 0x000e220000000800 */
[----:B-1----:R-:W-:Y:S01]  /*3470*/  FADD R7, R45, R6 ;  /* 0x000000062d077221 */ /* 0x002fe20000000000 */
[----:B------:R-:W-:Y:S01]  /*3480*/  FMUL R51, R51, 1.4426950216293334961 ;  /* 0x3fb8aa3b33337820 */ /* 0x000fe20000400000 */
[----:B------:R-:W-:-:S05]  /*3490*/  FADD R54, R54, -R49 ;  /* 0x8000003136367221 */ /* 0x000fca0000000000 */
[----:B------:R-:W1:Y:S01]  /*34a0*/  MUFU.EX2 R50, R50 ;  /* 0x0000003200327308 */ /* 0x000e620000000800 */
[----:B------:R-:W-:Y:S01]  /*34b0*/  FMUL R54, R54, 1.4426950216293334961 ;  /* 0x3fb8aa3b36367820 */ /* 0x000fe20000400000 */
[----:B------:R-:W-:Y:S01]  /*34c0*/  FADD R53, R53, -R49 ;  /* 0x8000003135357221 */ /* 0x000fe20000000000 */
[----:B------:R-:W-:-:S05]  /*34d0*/  F2FP.BF16.F32.PACK_AB R4, R64, R63 ;  /* 0x0000003f4004723e */ /* 0x000fca00000010ff */
[----:B------:R2:W4:Y:S01]  /*34e0*/  MUFU.EX2 R125, R52 ;  /* 0x00000034007d7308 */ /* 0x0005220000000800 */
[----:B------:R-:W-:Y:S01]  /*34f0*/  FMUL R53, R53, 1.4426950216293334961 ;  /* 0x3fb8aa3b35357820 */ /* 0x000fe20000400000 */
[----:B------:R-:W-:Y:S01]  /*3500*/  FADD R56, R56, -R49 ;  /* 0x8000003138387221 */ /* 0x000fe20000000000 */
[----:B--2---:R-:W-:-:S05]  /*3510*/  FADD R52, R46, R7 ;  /* 0x000000072e347221 */ /* 0x004fca0000000000 */
[----:B------:R-:W2:Y:S01]  /*3520*/  MUFU.EX2 R51, R51 ;  /* 0x0000003300337308 */ /* 0x000ea20000000800 */
[----:B---3--:R-:W-:Y:S01]  /*3530*/  FADD R63, R47, R52 ;  /* 0x000000342f3f7221 */ /* 0x008fe20000000000 */
[----:B------:R-:W-:Y:S01]  /*3540*/  FMUL R56, R56, 1.4426950216293334961 ;  /* 0x3fb8aa3b38387820 */ /* 0x000fe20000400000 */
[----:B------:R-:W-:Y:S01]  /*3550*/  FADD R55, R55, -R49 ;  /* 0x8000003137377221 */ /* 0x000fe20000000000 */
[----:B------:R-:W-:Y:S01]  /*3560*/  F2FP.BF16.F32.PACK_AB R8, R8, R9 ;  /* 0x000000090808723e */ /* 0x000fe200000010ff */
[----:B0-----:R-:W-:-:S03]  /*3570*/  FADD R63, R48, R63 ;  /* 0x0000003f303f7221 */ /* 0x001fc60000000000 */
[----:B------:R-:W0:Y:S01]  /*3580*/  MUFU.EX2 R54, R54 ;  /* 0x0000003600367308 */ /* 0x000e220000000800 */
[----:B------:R-:W-:Y:S02]  /*3590*/  F2FP.BF16.F32.PACK_AB R9, R11, R10 ;  /* 0x0000000a0b09723e */ /* 0x000fe400000010ff */
[----:B------:R-:W-:Y:S01]  /*35a0*/  F2FP.BF16.F32.PACK_AB R11, R15, R14 ;  /* 0x0000000e0f0b723e */ /* 0x000fe200000010ff */
[----:B-1----:R-:W-:Y:S01]  /*35b0*/  FADD R14, R50, R63 ;  /* 0x0000003f320e7221 */ /* 0x002fe20000000000 */
[----:B------:R-:W-:Y:S01]  /*35c0*/  FMUL R55, R55, 1.4426950216293334961 ;  /* 0x3fb8aa3b37377820 */ /* 0x000fe20000400000 */
[--C-:B------:R-:W-:Y:S02]  /*35d0*/  FADD R58, R58, -R49.reuse ;  /* 0x800000313a3a7221 */ /* 0x100fe40000000000 */
[----:B------:R-:W1:Y:S01]  /*35e0*/  MUFU.EX2 R53, R53 ;  /* 0x0000003500357308 */ /* 0x000e620000000800 */
[----:B------:R-:W-:Y:S02]  /*35f0*/  F2FP.BF16.F32.PACK_AB R10, R13, R12 ;  /* 0x0000000c0d0a723e */ /* 0x000fe400000010ff */
[----:B------:R-:W-:Y:S01]  /*3600*/  F2FP.BF16.F32.PACK_AB R12, R17, R16 ;  /* 0x00000010110c723e */ /* 0x000fe200000010ff */
[----:B----4-:R-:W-:Y:S01]  /*3610*/  FADD R16, R125, R14 ;  /* 0x0000000e7d107221 */ /* 0x010fe20000000000 */
[----:B------:R-:W-:Y:S01]  /*3620*/  FMUL R58, R58, 1.4426950216293334961 ;  /* 0x3fb8aa3b3a3a7820 */ /* 0x000fe20000400000 */
[----:B------:R-:W-:-:S02]  /*3630*/  FADD R59, R59, -R49 ;  /* 0x800000313b3b7221 */ /* 0x000fc40000000000 */
[----:B------:R-:W3:Y:S01]  /*3640*/  MUFU.EX2 R56, R56 ;  /* 0x0000003800387308 */ /* 0x000ee20000000800 */
[----:B--2---:R-:W-:Y:S01]  /*3650*/  FADD R17, R51, R16 ;  /* 0x0000001033117221 */ /* 0x004fe20000000000 */
[----:B------:R-:W-:Y:S01]  /*3660*/  FMUL R59, R59, 1.4426950216293334961 ;  /* 0x3fb8aa3b3b3b7820 */ /* 0x000fe20000400000 */
[----:B------:R-:W-:Y:S01]  /*3670*/  FADD R61, R61, -R49 ;  /* 0x800000313d3d7221 */ /* 0x000fe20000000000 */
[----:B------:R-:W-:-:S04]  /*3680*/  F2FP.BF16.F32.PACK_AB R13, R19, R18 ;  /* 0x00000012130d723e */ /* 0x000fc800000010ff */
[----:B------:R-:W2:Y:S01]  /*3690*/  MUFU.EX2 R55, R55 ;  /* 0x0000003700377308 */ /* 0x000ea20000000800 */
[----:B0-----:R-:W-:Y:S01]  /*36a0*/  FADD R18, R54, R17 ;  /* 0x0000001136127221 */ /* 0x001fe20000000000 */
[----:B------:R-:W-:Y:S01]  /*36b0*/  FADD R62, R62, -R49 ;  /* 0x800000313e3e7221 */ /* 0x000fe20000000000 */
[----:B------:R-:W-:-:S05]  /*36c0*/  FMUL R61, R61, 1.4426950216293334961 ;  /* 0x3fb8aa3b3d3d7820 */ /* 0x000fca0000400000 */
[----:B------:R-:W0:Y:S01]  /*36d0*/  MUFU.EX2 R58, R58 ;  /* 0x0000003a003a7308 */ /* 0x000e220000000800 */
[----:B------:R-:W-:Y:S01]  /*36e0*/  LOP3.LUT R110, R110, 0x1f0, RZ, 0xc0, !PT ;  /* 0x000001f06e6e7812 */ /* 0x000fe200078ec0ff */
[----:B-1----:R-:W-:Y:S01]  /*36f0*/  FADD R19, R53, R18 ;  /* 0x0000001235137221 */ /* 0x002fe20000000000 */
[----:B------:R-:W-:Y:S01]  /*3700*/  FMUL R62, R62, 1.4426950216293334961 ;  /* 0x3fb8aa3b3e3e7820 */ /* 0x000fe20000400000 */
[----:B------:R-:W-:-:S04]  /*3710*/  F2FP.BF16.F32.PACK_AB R15, R23, R22 ;  /* 0x00000016170f723e */ /* 0x000fc800000010ff */
[----:B------:R-:W1:Y:S01]  /*3720*/  MUFU.EX2 R59, R59 ;  /* 0x0000003b003b7308 */ /* 0x000e620000000800 */
[----:B------:R-:W-:Y:S01]  /*3730*/  FADD R60, R60, -R49 ;  /* 0x800000313c3c7221 */ /* 0x000fe20000000000 */
[----:B---3--:R-:W-:Y:S01]  /*3740*/  FADD R22, R56, R19 ;  /* 0x0000001338167221 */ /* 0x008fe20000000000 */
[----:B------:R3:W4:Y:S05]  /*3750*/  LDSM.16.M88 R126, [R110+UR10+0x1000] ;  /* 0x0010000a6e7e783b */ /* 0x00072a0008000000 */
[----:B------:R-:W1:Y:S01]  /*3760*/  MUFU.EX2 R52, R61 ;  /* 0x0000003d00347308 */ /* 0x000e620000000800 */
[----:B------:R-:W-:Y:S01]  /*3770*/  BAR.SYNC.DEFER_BLOCKING 0x0 ;  /* 0x0000000000007b1d */ /* 0x000fe20000010000 */
[----:B------:R-:W-:Y:S01]  /*3780*/  FMUL R60, R60, 1.4426950216293334961 ;  /* 0x3fb8aa3b3c3c7820 */ /* 0x000fe20000400000 */
[----:B--2---:R-:W-:Y:S01]  /*3790*/  FADD R23, R55, R22 ;  /* 0x0000001637177221 */ /* 0x004fe20000000000 */
[----:B------:R-:W-:-:S04]  /*37a0*/  F2FP.BF16.F32.PACK_AB R14, R21, R20 ;  /* 0x00000014150e723e */ /* 0x000fc800000010ff */
[----:B------:R-:W2:Y:S01]  /*37b0*/  MUFU.EX2 R62, R62 ;  /* 0x0000003e003e7308 */ /* 0x000ea20000000800 */
[----:B------:R-:W-:Y:S02]  /*37c0*/  F2FP.BF16.F32.PACK_AB R21, R35, R34 ;  /* 0x000000222315723e */ /* 0x000fe400000010ff */
[----:B------:R-:W-:Y:S01]  /*37d0*/  F2FP.BF16.F32.PACK_AB R17, R27, R26 ;  /* 0x0000001a1b11723e */ /* 0x000fe200000010ff */
[----:B0-----:R-:W-:-:S04]  /*37e0*/  FADD R26, R58, R23 ;  /* 0x000000173a1a7221 */ /* 0x001fc80000000000 */
[----:B------:R-:W0:Y:S01]  /*37f0*/  MUFU.EX2 R35, R60 ;  /* 0x0000003c00237308 */ /* 0x000e220000000800 */
[----:B------:R-:W-:Y:S01]  /*3800*/  F2FP.BF16.F32.PACK_AB R18, R29, R28 ;  /* 0x0000001c1d12723e */ /* 0x000fe200000010ff */
[----:B-1----:R-:W-:Y:S01]  /*3810*/  FADD R29, R59, R26 ;  /* 0x0000001a3b1d7221 */ /* 0x002fe20000000000 */
[----:B------:R-:W-:-:S03]  /*3820*/  F2FP.BF16.F32.PACK_AB R19, R31, R30 ;  /* 0x0000001e1f13723e */ /* 0x000fc600000010ff */
[----:B------:R-:W-:Y:S01]  /*3830*/  FADD R31, R52, R29 ;  /* 0x0000001d341f7221 */ /* 0x000fe20000000000 */
[----:B------:R-:W-:-:S03]  /*3840*/  UIADD3 UR14, UPT, UPT, UR9, 0x90, URZ ;  /* 0x00000090090e7890 */ /* 0x000fc6000fffe0ff */
[----:B--2---:R-:W-:Y:S01]  /*3850*/  FADD R34, R62, R31 ;  /* 0x0000001f3e227221 */ /* 0x004fe20000000000 */
[----:B------:R-:W-:Y:S01]  /*3860*/  F2FP.BF16.F32.PACK_AB R22, R37, R36 ;  /* 0x000000242516723e */ /* 0x000fe200000010ff */
[----:B------:R-:W-:Y:S01]  /*3870*/  UIADD3 UR15, UPT, UPT, UR17, UR14, URZ ;  /* 0x0000000e110f7290 */ /* 0x000fe2000fffe0ff */
[----:B-----5:R3:W-:Y:S01]  /*3880*/  STS.U16 [R89+UR10+0x1000], R120 ;  /* 0x0010007859007988 */ /* 0x0207e2000800040a */
[----:B0-----:R-:W-:-:S03]  /*3890*/  FADD R36, R35, R34 ;  /* 0x0000002223247221 */ /* 0x001fc60000000000 */
[----:B------:R3:W-:Y:S01]  /*38a0*/  STS.U16 [R89+UR10+0x1400], R122 ;  /* 0x0014007a59007988 */ /* 0x0007e2000800040a */
[----:B------:R-:W-:-:S03]  /*38b0*/  ULEA UR15, UR18, UR15, 0x12 ;  /* 0x0000000f120f7291 */ /* 0x000fc6000f8e90ff */
[----:B------:R3:W-:Y:S04]  /*38c0*/  STS.U16 [R88+UR10+0x1100], R113 ;  /* 0x0011007158007988 */ /* 0x0007e8000800040a */
[----:B------:R3:W-:Y:S01]  /*38d0*/  STS.U16 [R88+UR10+0x1500], R119 ;  /* 0x0015007758007988 */ /* 0x0007e2000800040a */
[----:B------:R-:W-:-:S03]  /*38e0*/  F2FP.BF16.F32.PACK_AB R16, R25, R24 ;  /* 0x000000181910723e */ /* 0x000fc600000010ff */
        /* <DEDUP_REMOVED lines=8> */
[----:B------:R3:W0:Y:S01]  /*3970*/  SHFL.BFLY PT, R37, R36, 0x10, 0x1f ;  /* 0x0e001f0024257f89 */ /* 0x00062200000e0000 */
[----:B------:R-:W-:Y:S02]  /*3980*/  F2FP.BF16.F32.PACK_AB R23, R124, R121 ;  /* 0x000000797c17723e */ /* 0x000fe400000010ff */
[----:B------:R-:W-:Y:S02]  /*3990*/  F2FP.BF16.F32.PACK_AB R24, R39, R38 ;  /* 0x000000262718723e */ /* 0x000fe400000010ff */
[----:B------:R-:W-:Y:S02]  /*39a0*/  F2FP.BF16.F32.PACK_AB R25, R40, R123 ;  /* 0x0000007b2819723e */ /* 0x000fe400000010ff */
[----:B------:R-:W-:Y:S02]  /*39b0*/  F2FP.BF16.F32.PACK_AB R26, R42, R41 ;  /* 0x000000292a1a723e */ /* 0x000fe400000010ff */
[----:B------:R-:W-:Y:S02]  /*39c0*/  F2FP.BF16.F32.PACK_AB R27, R44, R43 ;  /* 0x0000002b2c1b723e */ /* 0x000fe400000010ff */
[----:B------:R-:W-:-:S02]  /*39d0*/  F2FP.BF16.F32.PACK_AB R28, R46, R45 ;  /* 0x0000002d2e1c723e */ /* 0x000fc400000010ff */
[----:B------:R-:W-:Y:S02]  /*39e0*/  F2FP.BF16.F32.PACK_AB R29, R48, R47 ;  /* 0x0000002f301d723e */ /* 0x000fe400000010ff */
[----:B------:R-:W-:Y:S02]  /*39f0*/  F2FP.BF16.F32.PACK_AB R30, R125, R50 ;  /* 0x000000327d1e723e */ /* 0x000fe400000010ff */
[----:B------:R-:W-:Y:S02]  /*3a00*/  F2FP.BF16.F32.PACK_AB R31, R54, R51 ;  /* 0x00000033361f723e */ /* 0x000fe400000010ff */
[----:B------:R-:W-:Y:S02]  /*3a10*/  F2FP.BF16.F32.PACK_AB R32, R56, R53 ;  /* 0x000000353820723e */ /* 0x000fe400000010ff */
[----:B------:R-:W-:Y:S02]  /*3a20*/  F2FP.BF16.F32.PACK_AB R33, R58, R55 ;  /* 0x000000373a21723e */ /* 0x000fe400000010ff */
[----:B------:R-:W-:-:S02]  /*3a30*/  F2FP.BF16.F32.PACK_AB R34, R52, R59 ;  /* 0x0000003b3422723e */ /* 0x000fc400000010ff */
[----:B------:R-:W-:Y:S01]  /*3a40*/  F2FP.BF16.F32.PACK_AB R35, R35, R62 ;  /* 0x0000003e2323723e */ /* 0x000fe200000010ff */
[----:B0--34-:R-:W-:Y:S06]  /*3a50*/  @!P0 BRA `(.L_x_9) ;  /* 0x0000000000088947 */ /* 0x019fec0003800000 */
[----:B------:R0:W-:Y:S01]  /*3a60*/  STTM.16dp32bit_t0_t15.x32 tmem[UR15], R4 ;  /* 0x00000004000079ed */ /* 0x0001e20008a8000f */
[----:B------:R0:W-:Y:S02]  /*3a70*/  STTM.16dp32bit_t16_t31.x32 tmem[UR15+0x20], R4 ;  /* 0x00002004000079ed */ /* 0x0001e40008aa000f */
.L_x_9:
[----:B------:R-:W1:Y:S02]  /*3a80*/  FENCE.VIEW.ASYNC.T ;  /* 0x00000000000073c6 */ /* 0x000e640000000200 */
[----:B-1----:R-:W-:Y:S06]  /*3a90*/  BAR.SYNC.DEFER_BLOCKING 0x0 ;  /* 0x0000000000007b1d */ /* 0x002fec0000010000 */
[----:B0-----:R-:W0:Y:S01]  /*3aa0*/  LDTM.x8 R4, tmem[UR11] ;  /* 0x0000000b000479ee */ /* 0x001e2200081c0000 */
[----:B------:R-:W-:Y:S01]  /*3ab0*/  NOP ;  /* 0x0000000000007918 */ /* 0x000fe20000000000 */
[----:B------:R-:W-:Y:S05]  /*3ac0*/  @!P0 BRA `(.L_x_10) ;  /* 0x0000000000248947 */ /* 0x000fea0003800000 */
[C---:B0-----:R-:W-:Y:S01]  /*3ad0*/  FMUL R4, R126.reuse, R4 ;  /* 0x000000047e047220 */ /* 0x041fe20000400000 */
[C---:B------:R-:W-:Y:S01]  /*3ae0*/  FMUL R5, R126.reuse, R5 ;  /* 0x000000057e057220 */ /* 0x040fe20000400000 */
[C---:B------:R-:W-:Y:S01]  /*3af0*/  FMUL R6, R126.reuse, R6 ;  /* 0x000000067e067220 */ /* 0x040fe20000400000 */
[C---:B------:R-:W-:Y:S01]  /*3b00*/  FMUL R7, R126.reuse, R7 ;  /* 0x000000077e077220 */ /* 0x040fe20000400000 */
[C---:B------:R-:W-:Y:S01]  /*3b10*/  FMUL R8, R126.reuse, R8 ;  /* 0x000000087e087220 */ /* 0x040fe20000400000 */
[C---:B------:R-:W-:Y:S01]  /*3b20*/  FMUL R9, R126.reuse, R9 ;  /* 0x000000097e097220 */ /* 0x040fe20000400000 */
[C---:B------:R-:W-:Y:S01]  /*3b30*/  FMUL R10, R126.reuse, R10 ;  /* 0x0000000a7e0a7220 */ /* 0x040fe20000400000 */
[----:B------:R-:W-:-:S04]  /*3b40*/  FMUL R11, R126, R11 ;  /* 0x0000000b7e0b7220 */ /* 0x000fc80000400000 */
[----:B------:R1:W-:Y:S03]  /*3b50*/  STTM.x8 tmem[UR11], R4 ;  /* 0x00000004000079ed */ /* 0x0003e600081c000b */
.L_x_10:
[----:B0-----:R-:W0:Y:S02]  /*3b60*/  FENCE.VIEW.ASYNC.T ;  /* 0x00000000000073c6 */ /* 0x001e240000000200 */
[----:B0-----:R-:W-:Y:S01]  /*3b70*/  BAR.SYNC.DEFER_BLOCKING 0x0 ;  /* 0x0000000000007b1d */ /* 0x001fe20000010000 */
[----:B------:R-:W-:Y:S01]  /*3b80*/  FADD R36, R36, R37 ;  /* 0x0000002524247221 */ /* 0x000fe20000000000 */
[----:B------:R-:W-:-:S03]  /*3b90*/  ISETP.GE.AND P2, PT, R91, 0x1, PT ;  /* 0x000000015b00780c */ /* 0x000fc60003f46270 */
[----:B------:R-:W-:Y:S01]  /*3ba0*/  FADD R36, R57, R36 ;  /* 0x0000002439247221 */ /* 0x000fe20000000000 */
[----:B------:R0:W-:Y:S06]  /*3bb0*/  MEMBAR.ALL.CTA ;  /* 0x0000000000007992 */ /* 0x0001ec0000008000 */
[----:B0-----:R-:W0:Y:S02]  /*3bc0*/  FENCE.VIEW.ASYNC.S ;  /* 0x00000000000073c6 */ /* 0x001e240000000000 */
[----:B0-----:R-:W-:Y:S06]  /*3bd0*/  BAR.SYNC.DEFER_BLOCKING 0x0 ;  /* 0x0000000000007b1d */ /* 0x001fec0000010000 */
[----:B------:R-:W-:Y:S05]  /*3be0*/  @!P1 BRA `(.L_x_11) ;  /* 0x0000000000c49947 */ /* 0x000fea0003800000 */
[----:B------:R-:W-:Y:S01]  /*3bf0*/  UIADD3 UR5, UPT, UPT, UR10, 0x1000, URZ ;  /* 0x000010000a057890 */ /* 0x000fe2000fffe0ff */
[----:B------:R-:W-:Y:S01]  /*3c00*/  UMOV UR4, URZ ;  /* 0x000000ff00047c82 */ /* 0x000fe20008000000 */
[----:B------:R-:W-:Y:S02]  /*3c10*/  UIADD3 UR6, UPT, UPT, UR9, 0x98, URZ ;  /* 0x0000009809067890 */ /* 0x000fe4000fffe0ff */
[----:B------:R-:W-:Y:S02]  /*3c20*/  USHF.R.U32.HI UR5, URZ, 0x4, UR5 ;  /* 0x00000004ff057899 */ /* 0x000fe40008011605 */
[----:B------:R-:W-:Y:S02]  /*3c30*/  UIADD3 UR17, UPT, UPT, UR9, 0xa0, URZ ;  /* 0x000000a009117890 */ /* 0x000fe4000fffe0ff */
[----:B------:R-:W-:Y:S02]  /*3c40*/  USGXT.U32 UR18, UR5, 0xe ;  /* 0x0000000e0512789a */ /* 0x000fe40008000000 */
[----:B------:R-:W-:-:S02]  /*3c50*/  UIADD3 UR21, UPT, UPT, UR9, 0xa8, URZ ;  /* 0x000000a809157890 */ /* 0x000fc4000fffe0ff */
[----:B------:R-:W-:Y:S01]  /*3c60*/  UIADD3 UR36, UP1, UPT, UR18, 0x2, URZ ;  /* 0x0000000212247890 */ /* 0x000fe2000ff3e0ff */
[----:B------:R-:W-:Y:S01]  /*3c70*/  UMOV UR5, URZ ;  /* 0x000000ff00057c82 */ /* 0x000fe20008000000 */
[----:B------:R-:W-:Y:S02]  /*3c80*/  UIADD3 UR29, UPT, UPT, UR9, 0xb0, URZ ;  /* 0x000000b0091d7890 */ /* 0x000fe4000fffe0ff */
[----:B------:R-:W-:Y:S02]  /*3c90*/  UIADD3.X UR37, UPT, UPT, UR4, 0x40004040, URZ, UP1, !UPT ;  /* 0x4000404004257890 */ /* 0x000fe40008ffe4ff */
[----:B------:R-:W-:Y:S01]  /*3ca0*/  UIADD3 UR54, UPT, UPT, UR9, 0xb8, URZ ;  /* 0x000000b809367890 */ /* 0x000fe2000fffe0ff */
[----:B------:R-:W-:Y:S01]  /*3cb0*/  UMOV UR4, UR13 ;  /* 0x0000000d00047c82 */ /* 0x000fe20008000000 */
[----:B------:R-:W-:Y:S01]  /*3cc0*/  UIADD3.64 UR44, UPT, UPT, UR36, 0x4, URZ ;  /* 0x00000004242c7897 */ /* 0x000fe2000fffe0ff */
[----:B------:R-:W-:Y:S01]  /*3cd0*/  UMOV UR57, UR4 ;  /* 0x0000000400397c82 */ /* 0x000fe20008000000 */
[----:B------:R-:W-:-:S02]  /*3ce0*/  UIADD3.64 UR4, UPT, UPT, UR36, 0x2, URZ ;  /* 0x0000000224047897 */ /* 0x000fc4000fffe0ff */
[----:B------:R-:W-:Y:S02]  /*3cf0*/  UIADD3.64 UR46, UPT, UPT, UR36, 0x7e, URZ ;  /* 0x0000007e242e7897 */ /* 0x000fe4000fffe0ff */
[----:B------:R-:W-:Y:S02]  /*3d00*/  UIADD3.64 UR48, UPT, UPT, UR36, 0x80, URZ ;  /* 0x0000008024307897 */ /* 0x000fe4000fffe0ff */
[----:B------:R-:W-:Y:S02]  /*3d10*/  UIADD3 UR55, UPT, UPT, UR9, 0xc0, URZ ;  /* 0x000000c009377890 */ /* 0x000fe4000fffe0ff */
[----:B------:R-:W-:Y:S01]  /*3d20*/  UIADD3.64 UR50, UPT, UPT, UR36, 0x82, URZ ;  /* 0x0000008224327897 */ /* 0x000fe2000fffe0ff */
[----:B------:R-:W-:Y:S01]  /*3d30*/  UMOV UR30, 0x0 ;  /* 0x00000000001e7882 */ /* 0x000fe20000000000 */
[----:B------:R-:W-:Y:S01]  /*3d40*/  UMOV UR31, 0x8040490 ;  /* 0x08040490001f7882 */ /* 0x000fe20000000000 */
[----:B------:R-:W-:Y:S02]  /*3d50*/  UIADD3 UR56, UPT, UPT, UR9, 0xc8, URZ ;  /* 0x000000c809387890 */ /* 0x000fe4000fffe0ff */
[----:B------:R-:W-:Y:S01]  /*3d60*/  UIADD3.64 UR52, UPT, UPT, UR36, 0x84, URZ ;  /* 0x0000008424347897 */ /* 0x000fe2000fffe0ff */
[----:B------:R-:W-:Y:S01]  /*3d70*/  UMOV UR19, 0x40004040 ;  /* 0x4000404000137882 */ /* 0x000fe20000000000 */
[----:B------:R-:W-:Y:S01]  /*3d80*/  UMOV UR32, 0x0 ;  /* 0x0000000000207882 */ /* 0x000fe20000000000 */
[----:B------:R-:W-:Y:S01]  /*3d90*/  UMOV UR33, 0x8040490 ;  /* 0x0804049000217882 */ /* 0x000fe20000000000 */
[----:B------:R-:W-:Y:S01]  /*3da0*/  UMOV UR22, 0x0 ;  /* 0x0000000000167882 */ /* 0x000fe20000000000 */
[----:B------:R-:W-:Y:S01]  /*3db0*/  UMOV UR23, 0x8040490 ;  /* 0x0804049000177882 */ /* 0x000fe20000000000 */
[----:B------:R0:W-:Y:S01]  /*3dc0*/  UTCHMMA tmem[UR14], gdesc[UR18], tmem[UR9], tmem[UR30], idesc[UR31], UPT ;  /* 0x00ff1e120e0079ea */ /* 0x0001e2000b800009 */
        /* <DEDUP_REMOVED lines=15> */
[----:B------:R0:W-:Y:S01]  /*3ec0*/  UTCHMMA tmem[UR55], gdesc[UR50], tmem[UR9], tmem[UR40], idesc[UR41], UPT ;  /* 0x00ff2832370079ea */ /* 0x0001e2000b800009 */
[----:B------:R0:W-:Y:S01]  /*3ed0*/  UTCHMMA tmem[UR56], gdesc[UR52], tmem[UR9], tmem[UR42], idesc[UR43], UPT ;  /* 0x00ff2a34380079ea */ /* 0x0001e2000b800009 */
[----:B------:R0:W-:Y:S01]  /*3ee0*/  UTCBAR [UR57], URZ ;  /* 0x000000ff390073e9 */ /* 0x0001e200080000ff */
[----:B------:R-:W-:Y:S01]  /*3ef0*/  NOP ;  /* 0x0000000000007918 */ /* 0x000fe20000000000 */
.L_x_11:
[----:B0-----:R-:W-:Y:S01]  /*3f00*/  UMOV UR6, URZ ;  /* 0x000000ff00067c82 */ /* 0x001fe20008000000 */
[----:B------:R-:W-:Y:S02]  /*3f10*/  FSEL R49, R49, -INF , P0 ;  /* 0xff80000031317808 */ /* 0x000fe40000000000 */
[----:B------:R-:W-:Y:S01]  /*3f20*/  FSEL R111, R36, 1, P0 ;  /* 0x3f800000246f7808 */ /* 0x000fe20000000000 */
[----:B------:R-:W-:Y:S06]  /*3f30*/  @!P2 BRA `(.L_x_12) ;  /* 0x0000003800c8a947 */ /* 0x000fec0003800000 */
[----:B------:R-:W-:Y:S01]  /*3f40*/  UIADD3 UR4, UPT, UPT, UR10, 0x3000, URZ ;  /* 0x000030000a047890 */ /* 0x000fe2000fffe0ff */
[----:B------:R-:W-:Y:S01]  /*3f50*/  IMAD.SHL.U32 R112, R109, 0x80, RZ ;  /* 0x000000806d707824 */ /* 0x000fe200078e00ff */
[----:B------:R-:W-:Y:S01]  /*3f60*/  USHF.L.U32 UR17, UR7, 0x7, URZ ;  /* 0x0000000707117899 */ /* 0x000fe200080006ff */
[----:B------:R-:W-:Y:S01]  /*3f70*/  IMAD.MOV.U32 R114, RZ, RZ, R49 ;  /* 0x000000ffff727224 */ /* 0x000fe200078e0031 */
[----:B------:R-:W-:Y:S01]  /*3f80*/  USHF.R.U32.HI UR4, URZ, 0x4, UR4 ;  /* 0x00000004ff047899 */ /* 0x000fe20008011604 */
[----:B------:R-:W-:Y:S01]  /*3f90*/  IMAD.MOV.U32 R116, RZ, RZ, RZ ;  /* 0x000000ffff747224 */ /* 0x000fe200078e00ff */
[----:B------:R-:W-:Y:S01]  /*3fa0*/  USHF.R.U32.HI UR22, URZ, 0x4, UR10 ;  /* 0x00000004ff167899 */ /* 0x000fe2000801160a */
[----:B------:R-:W-:Y:S01]  /*3fb0*/  IMAD.MOV.U32 R113, RZ, RZ, RZ ;  /* 0x000000ffff717224 */ /* 0x000fe200078e00ff */
[----:B------:R-:W-:Y:S01]  /*3fc0*/  USGXT.U32 UR18, UR4, 0xe ;  /* 0x0000000e0412789a */ /* 0x000fe20008000000 */
[----:B------:R-:W-:Y:S01]  /*3fd0*/  IMAD.MOV.U32 R109, RZ, RZ, RZ ;  /* 0x000000ffff6d7224 */ /* 0x000fe200078e00ff */
[----:B------:R-:W-:Y:S01]  /*3fe0*/  USHF.R.U32.HI UR16, URZ, 0x4, UR16 ;  /* 0x00000004ff107899 */ /* 0x000fe20008011610 */
[----:B------:R-:W-:Y:S01]  /*3ff0*/  IMAD.MOV.U32 R117, RZ, RZ, R112 ;  /* 0x000000ffff757224 */ /* 0x000fe200078e0070 */
[----:B------:R-:W-:Y:S01]  /*4000*/  UIADD3 UR30, UP2, UPT, UR18, 0x2, URZ ;  /* 0x00000002121e7890 */ /* 0x000fe2000ff5e0ff */
[----:B------:R-:W-:Y:S01]  /*4010*/  IMAD.U32 R115, RZ, RZ, UR17 ;  /* 0x00000011ff737e24 */ /* 0x000fe2000f8e00ff */
[----:B------:R-:W-:Y:S01]  /*4020*/  UMOV UR4, URZ ;  /* 0x000000ff00047c82 */ /* 0x000fe20008000000 */
[----:B------:R-:W-:-:S02]  /*4030*/  USGXT.U32 UR22, UR22, 0xe ;  /* 0x0000000e1616789a */ /* 0x000fc40008000000 */
[----:B------:R-:W-:Y:S02]  /*4040*/  UIADD3.X UR31, UPT, UPT, UR4, 0x40004040, URZ, UP2, !UPT ;  /* 0x40004040041f7890 */ /* 0x000fe400097fe4ff */
[----:B------:R-:W-:Y:S01]  /*4050*/  UISETP.NE.U32.AND UP1, UPT, UR20, URZ, UPT ;  /* 0x000000ff1400728c */ /* 0x000fe2000bf25070 */
[----:B------:R-:W0:Y:S01]  /*4060*/  LDCU UR29, c[0x0][0x3a8] ;  /* 0x00007500ff1d77ac */ /* 0x000e220008000800 */
[----:B------:R-:W-:Y:S02]  /*4070*/  USGXT.U32 UR16, UR16, 0xe ;  /* 0x0000000e1010789a */ /* 0x000fe40008000000 */
[----:B------:R-:W-:Y:S02]  /*4080*/  ULOP3.LUT UR22, UR22, 0x800000, URZ, 0xfc, !UPT ;  /* 0x0080000016167892 */ /* 0x000fe4000f8efcff */
[----:B------:R-:W-:Y:S02]  /*4090*/  UIADD3.64 UR32, UPT, UPT, UR30, 0x2, URZ ;  /* 0x000000021e207897 */ /* 0x000fe4000fffe0ff */
[----:B------:R-:W-:-:S02]  /*40a0*/  UIADD3.64 UR34, UPT, UPT, UR30, 0x4, URZ ;  /* 0x000000041e227897 */ /* 0x000fc4000fffe0ff */
[----:B------:R-:W-:Y:S02]  /*40b0*/  UIADD3.64 UR36, UPT, UPT, UR30, 0x7e, URZ ;  /* 0x0000007e1e247897 */ /* 0x000fe4000fffe0ff */
[----:B------:R-:W-:Y:S02]  /*40c0*/  UIADD3.64 UR38, UPT, UPT, UR30, 0x80, URZ ;  /* 0x000000801e267897 */ /* 0x000fe4000fffe0ff */
[----:B------:R-:W-:Y:S02]  /*40d0*/  UIADD3.64 UR40, UPT, UPT, UR30, 0x82, URZ ;  /* 0x000000821e287897 */ /* 0x000fe4000fffe0ff */
[----:B------:R-:W-:Y:S01]  /*40e0*/  UIADD3.64 UR42, UPT, UPT, UR30, 0x84, URZ ;  /* 0x000000841e2a7897 */ /* 0x000fe2000fffe0ff */
[----:B------:R-:W-:-:S11]  /*40f0*/  UMOV UR23, 0x1 ;  /* 0x0000000100177882 */ /* 0x000fd60000000000 */
.L_x_17:
[----:B01----:R-:W-:-:S04]  /*4100*/  IMAD.WIDE R4, R117, 0x2, R82 ;  /* 0x0000000275047825 */ /* 0x003fc800078e0252 */
[C---:B------:R-:W-:Y:S02]  /*4110*/  IMAD.WIDE R6, R117.reuse, 0x2, R80 ;  /* 0x0000000275067825 */ /* 0x040fe400078e0250 */
[----:B------:R1:W2:Y:S02]  /*4120*/  LDG.E.U16 R4, desc[UR26][R4.64] ;  /* 0x0000001a04047981 */ /* 0x0002a4000c1e1500 */
[C---:B------:R-:W-:Y:S02]  /*4130*/  IMAD.WIDE R8, R117.reuse, 0x2, R74 ;  /* 0x0000000275087825 */ /* 0x040fe400078e024a */
[----:B------:R-:W3:Y:S02]  /*4140*/  LDG.E.U16 R6, desc[UR26][R6.64] ;  /* 0x0000001a06067981 */ /* 0x000ee4000c1e1500 */
[C---:B------:R-:W-:Y:S02]  /*4150*/  IMAD.WIDE R10, R117.reuse, 0x2, R78 ;  /* 0x00000002750a7825 */ /* 0x040fe400078e024e */
[----:B------:R-:W4:Y:S02]  /*4160*/  LDG.E.U16 R8, desc[UR26][R8.64] ;  /* 0x0000001a08087981 */ /* 0x000f24000c1e1500 */
[----:B------:R-:W-:-:S02]  /*4170*/  IMAD.WIDE R12, R117, 0x2, R72 ;  /* 0x00000002750c7825 */ /* 0x000fc400078e0248 */
[----:B------:R-:W5:Y:S02]  /*4180*/  LDG.E.U16 R10, desc[UR26][R10.64] ;  /* 0x0000001a0a0a7981 */ /* 0x000f64000c1e1500 */
[C---:B------:R-:W-:Y:S02]  /*4190*/  IMAD.WIDE R14, R117.reuse, 0x2, R70 ;  /* 0x00000002750e7825 */ /* 0x040fe400078e0246 */
[----:B------:R-:W5:Y:S02]  /*41a0*/  LDG.E.U16 R12, desc[UR26][R12.64] ;  /* 0x0000001a0c0c7981 */ /* 0x000f64000c1e1500 */
[C---:B------:R-:W-:Y:S02]  /*41b0*/  IMAD.WIDE R16, R117.reuse, 0x2, R68 ;  /* 0x0000000275107825 */ /* 0x040fe400078e0244 */
[----:B------:R-:W5:Y:S02]  /*41c0*/  LDG.E.U16 R14, desc[UR26][R14.64] ;  /* 0x0000001a0e0e7981 */ /* 0x000f64000c1e1500 */
[----:B------:R-:W-:-:S02]  /*41d0*/  IMAD.WIDE R18, R117, 0x2, R76 ;  /* 0x0000000275127825 */ /* 0x000fc400078e024c */
[----:B------:R-:W5:Y:S04]  /*41e0*/  LDG.E.U16 R16, desc[UR26][R16.64] ;  /* 0x0000001a10107981 */ /* 0x000f68000c1e1500 */
[----:B------:R-:W5:Y:S01]  /*41f0*/  LDG.E.U16 R18, desc[UR26][R18.64] ;  /* 0x0000001a12127981 */ /* 0x000f62000c1e1500 */
[----:B------:R-:W-:Y:S02]  /*4200*/  LOP3.LUT P5, RZ, R2, 0xff, RZ, 0xc0, !PT ;  /* 0x000000ff02ff7812 */ /* 0x000fe400078ac0ff */
[----:B------:R-:W-:Y:S01]  /*4210*/  IADD3 R128, P1, PT, R84, R113, RZ ;  /* 0x0000007154807210 */ /* 0x000fe20007f3e0ff */
[----:B------:R-:W-:Y:S02]  /*4220*/  UMOV UR6, 0x1 ;  /* 0x0000000100067882 */ /* 0x000fe40000000000 */
[----:B------:R-:W-:-:S04]  /*4230*/  @!UP0 UIADD3 UR6, UPT, UPT, -UR6, 0x100000, URZ ;  /* 0x0010000006068890 */ /* 0x000fc8000fffe1ff */
[----:B------:R-:W-:Y:S02]  /*4240*/  @!UP0 USHF.L.U32 UR7, UR6, 0xb, URZ ;  /* 0x0000000b06078899 */ /* 0x000fe400080006ff */
[----:B------:R-:W-:Y:S01]  /*4250*/  @!UP0 USHF.L.U32 UR6, UR6, 0x1, URZ ;  /* 0x0000000106068899 */ /* 0x000fe200080006ff */
[----:B------:R-:W-:Y:S01]  /*4260*/  IADD3 R20, P2, PT, R128, 0x82, RZ ;  /* 0x0000008280147810 */ /* 0x000fe20007f5e0ff */
[--C-:B------:R-:W-:Y:S01]  /*4270*/  IMAD.X R124, RZ, RZ, R109.reuse, P1 ;  /* 0x000000ffff7c7224 */ /* 0x100fe200008e066d */
[----:B------:R-:W-:Y:S02]  /*4280*/  IADD3 R113, P0, PT, R113, 0x80, RZ ;  /* 0x0000008071717810 */ /* 0x000fe40007f1e0ff */
[----:B------:R-:W-:Y:S02]  /*4290*/  ISETP.GT.U32.AND P4, PT, R20, R3, PT ;  /* 0x000000031400720c */ /* 0x000fe40003f84070 */
[----:B------:R-:W-:Y:S01]  /*42a0*/  IADD3 R20, P1, PT, R128, 0x80, RZ ;  /* 0x0000008080147810 */ /* 0x000fe20007f3e0ff */
[----:B------:R-:W-:Y:S01]  /*42b0*/  VOTEU.ALL UP2, P5 ;  /* 0x0000000000ff7886 */ /* 0x000fe20002840000 */
[----:B------:R-:W-:-:S02]  /*42c0*/  IMAD.X R109, RZ, RZ, R109, P0 ;  /* 0x000000ffff6d7224 */ /* 0x000fc400000e066d */
[--C-:B-1----:R-:W-:Y:S01]  /*42d0*/  IMAD.X R5, RZ, RZ, R124.reuse, P2 ;  /* 0x000000ffff057224 */ /* 0x102fe200010e067c */
[----:B--2---:R1:W-:Y:S04]  /*42e0*/  STS.U16 [R85+UR10+0x2000], R4 ;  /* 0x0020000455007988 */ /* 0x0043e8000800040a */
[----:B---3--:R2:W-:Y:S04]  /*42f0*/  STS.U16 [R85+UR10+0x2200], R6 ;  /* 0x0022000655007988 */ /* 0x0085e8000800040a */
[----:B----4-:R3:W-:Y:S01]  /*4300*/  STS.U16 [R85+UR10+0x2400], R8 ;  /* 0x0024000855007988 */ /* 0x0107e2000800040a */
[----:B-1----:R-:W-:-:S03]  /*4310*/  IMAD.X R4, RZ, RZ, R124, P1 ;  /* 0x000000ffff047224 */ /* 0x002fc600008e067c */
[----:B-----5:R1:W-:Y:S01]  /*4320*/  STS.U16 [R85+UR10+0x2600], R10 ;  /* 0x0026000a55007988 */ /* 0x0203e2000800040a */
[----:B--2---:R-:W-:-:S03]  /*4330*/  IADD3 R6, P0, PT, R128, 0x83, RZ ;  /* 0x0000008380067810 */ /* 0x004fc60007f1e0ff */
[----:B------:R2:W-:Y:S01]  /*4340*/  STS.U16 [R85+UR10+0x2800], R12 ;  /* 0x0028000c55007988 */ /* 0x0005e2000800040a */
[----:B---3--:R-:W-:-:S03]  /*4350*/  IADD3 R8, P3, PT, R128, 0x84, RZ ;  /* 0x0000008480087810 */ /* 0x008fc60007f7e0ff */
[----:B------:R3:W-:Y:S01]  /*4360*/  STS.U16 [R85+UR10+0x2a00], R14 ;  /* 0x002a000e55007988 */ /* 0x0007e2000800040a */
[----:B-1----:R-:W-:-:S03]  /*4370*/  IADD3 R10, P1, PT, R128, 0x85, RZ ;  /* 0x00000085800a7810 */ /* 0x002fc60007f3e0ff */
[----:B------:R1:W-:Y:S04]  /*4380*/  STS.U16 [R85+UR10+0x2c00], R16 ;  /* 0x002c001055007988 */ /* 0x0003e8000800040a */
[----:B------:R1:W-:Y:S01]  /*4390*/  STS.U16 [R85+UR10+0x2e00], R18 ;  /* 0x002e001255007988 */ /* 0x0003e2000800040a */
[--C-:B------:R-:W-:Y:S01]  /*43a0*/  IMAD.X R7, RZ, RZ, R124.reuse, P0 ;  /* 0x000000ffff077224 */ /* 0x100fe200000e067c */
[----:B------:R4:W-:Y:S06]  /*43b0*/  MEMBAR.ALL.CTA ;  /* 0x0000000000007992 */ /* 0x0009ec0000008000 */
[----:B----4-:R-:W-:Y:S04]  /*43c0*/  FENCE.VIEW.ASYNC.S ;  /* 0x00000000000073c6 */ /* 0x010fe80000000000 */
[----:B------:R-:W4:Y:S02]  /*43d0*/  FENCE.VIEW.ASYNC.S ;  /* 0x00000000000073c6 */ /* 0x000f240000000000 */
[----:B----4-:R1:W4:Y:S01]  /*43e0*/  @!UP2 SYNCS.EXCH.64 URZ, [UR10+0x4010], UR6 ;  /* 0x004010060affa5b2 */ /* 0x0103220008000100 */
[--C-:B------:R-:W-:Y:S01]  /*43f0*/  IMAD.X R9, RZ, RZ, R124.reuse, P3 ;  /* 0x000000ffff097224 */ /* 0x100fe200018e067c */
[----:B----4-:R-:W-:Y:S01]  /*4400*/  BAR.SYNC.DEFER_BLOCKING 0x0 ;  /* 0x0000000000007b1d */ /* 0x010fe20000010000 */
[C---:B--2---:R-:W-:Y:S01]  /*4410*/  IADD3 R12, P2, PT, R128.reuse, 0x86, RZ ;  /* 0x00000086800c7810 */ /* 0x044fe20007f5e0ff */
[----:B------:R-:W-:Y:S01]  /*4420*/  IMAD.X R11, RZ, RZ, R124, P1 ;  /* 0x000000ffff0b7224 */ /* 0x000fe200008e067c */
[----:B---3--:R-:W-:-:S02]  /*4430*/  IADD3 R14, P0, PT, R128, 0x87, RZ ;  /* 0x00000087800e7810 */ /* 0x008fc40007f1e0ff */
[C---:B------:R-:W-:Y:S02]  /*4440*/  IADD3 R22, P3, PT, R128.reuse, 0x88, RZ ;  /* 0x0000008880167810 */ /* 0x040fe40007f7e0ff */
[C---:B------:R-:W-:Y:S01]  /*4450*/  IADD3 R24, P1, PT, R128.reuse, 0x89, RZ ;  /* 0x0000008980187810 */ /* 0x040fe20007f3e0ff */
[--C-:B------:R-:W-:Y:S01]  /*4460*/  IMAD.X R13, RZ, RZ, R124.reuse, P2 ;  /* 0x000000ffff0d7224 */ /* 0x100fe200010e067c */
        /* <DEDUP_REMOVED lines=20> */
[----:B------:R-:W-:Y:S01]  /*45b0*/  IADD3 R162, P3, PT, R128, 0x94, RZ ;  /* 0x0000009480a27810 */ /* 0x000fe20007f7e0ff */
[----:B------:R-:W-:Y:S01]  /*45c0*/  IMAD.X R135, RZ, RZ, R124, P1 ;  /* 0x000000ffff877224 */ /* 0x000fe200008e067c */
[----:B-1----:R-:W-:Y:S11]  /*45d0*/  BRA.U UP1, `(.L_x_13) ;  /* 0x0000000101307547 */ /* 0x002ff6000b800000 */
[----:B------:R-:W-:Y:S01]  /*45e0*/  UIADD3 UR6, UPT, UPT, UR10, 0x4010, URZ ;  /* 0x000040100a067890 */ /* 0x000fe2000fffe0ff */
[----:B------:R-:W-:Y:S01]  /*45f0*/  UMOV UR7, URZ ;  /* 0x000000ff00077c82 */ /* 0x000fe20008000000 */
[----:B------:R-:W-:Y:S01]  /*4600*/  UMOV UR24, UR22 ;  /* 0x0000001600187c82 */ /* 0x000fe20008000000 */
[----:B------:R-:W-:Y:S01]  /*4610*/  UMOV UR25, 0x40004040 ;  /* 0x4000404000197882 */ /* 0x000fe20000000000 */
[----:B------:R-:W-:Y:S01]  /*4620*/  UMOV UR20, UR16 ;  /* 0x0000001000147c82 */ /* 0x000fe20008000000 */
[----:B------:R-:W-:Y:S01]  /*4630*/  UMOV UR21, 0xc0004010 ;  /* 0xc000401000157882 */ /* 0x000fe20000000000 */
[----:B------:R-:W-:Y:S01]  /*4640*/  UMOV UR44, 0x0 ;  /* 0x00000000002c7882 */ /* 0x000fe20000000000 */
[----:B------:R-:W-:Y:S01]  /*4650*/  UMOV UR45, 0x8208490 ;  /* 0x08208490002d7882 */ /* 0x000fe20000000000 */
[----:B------:R-:W-:Y:S01]  /*4660*/  UMOV UR6, UR6 ;  /* 0x0000000600067c82 */ /* 0x000fe20008000000 */
[----:B------:R1:W-:Y:S01]  /*4670*/  UTCHMMA gdesc[UR24], gdesc[UR20], tmem[UR28], tmem[UR44], idesc[UR45], !UPT ;  /* 0x00ff2c14180075ea */ /* 0x0003e2000f80001c */
[----:B------:R1:W-:Y:S01]  /*4680*/  UTCBAR [UR6], URZ ;  /* 0x000000ff060073e9 */ /* 0x0003e200080000ff */
[----:B------:R-:W-:-:S02]  /*4690*/  NOP ;  /* 0x0000000000007918 */ /* 0x000fc40000000000 */
.L_x_13:
[----:B------:R-:W2:Y:S01]  /*46a0*/  SYNCS.PHASECHK.TRANS64.TRYWAIT P1, [UR10+0x4010], RZ ;  /* 0x004010ffff0075a7 */ /* 0x000ea2000802110a */
        /* <DEDUP_REMOVED lines=22> */
[--C-:B------:R-:W-:Y:S01]  /*4810*/  IMAD.X R139, RZ, RZ, R124.reuse, P3 ;  /* 0x000000ffff8b7224 */ /* 0x100fe200018e067c */
[-C--:B------:R-:W-:Y:S01]  /*4820*/  ISETP.GT.U32.AND P3, PT, R6, R3.reuse, PT ;  /* 0x000000030600720c */ /* 0x080fe20003f64070 */
[--C-:B------:R-:W-:Y:S01]  /*4830*/  IMAD.X R137, RZ, RZ, R124.reuse, P2 ;  /* 0x000000ffff897224 */ /* 0x100fe200010e067c */
[-C--:B------:R-:W-:Y:S01]  /*4840*/  ISETP.GT.U32.AND P2, PT, R8, R3.reuse, PT ;  /* 0x000000030800720c */ /* 0x080fe20003f44070 */
[----:B------:R-:W-:Y:S01]  /*4850*/  IMAD.X R124, RZ, RZ, R124, P0 ;  /* 0x000000ffff7c7224 */ /* 0x000fe200000e067c */
[----:B------:R-:W-:Y:S01]  /*4860*/  ISETP.GT.U32.AND P0, PT, R10, R3, PT ;  /* 0x000000030a00720c */ /* 0x000fe20003f04070 */
[----:B--2---:R-:W-:-:S12]  /*4870*/  @!P1 BRA `(.L_x_14) ;  /* 0x0000003c00b09947 */ /* 0x004fd80003800000 */
.L_x_23:
[----:B------:R-:W-:Y:S01]  /*4880*/  ISETP.GT.U32.AND.EX P3, PT, R7, RZ, PT, P3 ;  /* 0x000000ff0700720c */ /* 0x000fe20003f64130 */
[----:B------:R-:W-:Y:S01]  /*4890*/  BAR.SYNC.DEFER_BLOCKING 0x0 ;  /* 0x0000000000007b1d */ /* 0x000fe20000010000 */
[----:B------:R-:W-:Y:S01]  /*48a0*/  ISETP.GT.U32.AND.EX P0, PT, R11, RZ, PT, P0 ;  /* 0x000000ff0b00720c */ /* 0x000fe20003f04100 */
[----:B------:R-:W-:Y:S01]  /*48b0*/  IMAD.U32 R116, R116, -0x80000000, RZ ;  /* 0x8000000074747824 */ /* 0x000fe200078e00ff */
[----:B------:R-:W-:Y:S02]  /*48c0*/  P2R R6, PR, RZ, 0x8 ;  /* 0x00000008ff067803 */ /* 0x000fe40000000000 */
[----:B------:R-:W-:Y:S02]  /*48d0*/  ISETP.GT.U32.AND.EX P4, PT, R5, RZ, PT, P4 ;  /* 0x000000ff0500720c */ /* 0x000fe40003f84140 */
[----:B------:R-:W-:Y:S02]  /*48e0*/  P2R R121, PR, RZ, 0x1 ;  /* 0x00000001ff797803 */ /* 0x000fe40000000000 */
[----:B------:R-:W-:-:S02]  /*48f0*/  ISETP.NE.AND P0, PT, R6, RZ, PT ;  /* 0x000000ff0600720c */ /* 0x000fc40003f05270 */
[----:B------:R-:W-:Y:S02]  /*4900*/  P2R R5, PR, RZ, 0x10 ;  /* 0x00000010ff057803 */ /* 0x000fe40000000000 */
[----:B------:R-:W-:Y:S02]  /*4910*/  P2R R119, PR, RZ, 0x1 ;  /* 0x00000001ff777803 */ /* 0x000fe40000000000 */
[----:B------:R-:W-:Y:S02]  /*4920*/  ISETP.NE.AND P0, PT, R5, RZ, PT ;  /* 0x000000ff0500720c */ /* 0x000fe40003f05270 */
[----:B------:R-:W-:Y:S02]  /*4930*/  ISETP.GT.U32.AND.EX P2, PT, R9, RZ, PT, P2 ;  /* 0x000000ff0900720c */ /* 0x000fe40003f44120 */
[----:B------:R-:W-:Y:S02]  /*4940*/  ISETP.GT.U32.AND P5, PT, R20, R3, PT ;  /* 0x000000031400720c */ /* 0x000fe40003fa4070 */
[----:B------:R-:W-:-:S02]  /*4950*/  P2R R118, PR, RZ, 0x1 ;  /* 0x00000001ff767803 */ /* 0x000fc40000000000 */
[----:B------:R-:W-:Y:S02]  /*4960*/  P2R R122, PR, RZ, 0x4 ;  /* 0x00000004ff7a7803 */ /* 0x000fe40000000000 */
[----:B------:R-:W-:Y:S02]  /*4970*/  ISETP.GT.U32.AND.EX P0, PT, R4, RZ, PT, P5 ;  /* 0x000000ff0400720c */ /* 0x000fe40003f04150 */
[-C--:B------:R-:W-:Y:S02]  /*4980*/  ISETP.GT.U32.AND P1, PT, R12, R3.reuse, PT ;  /* 0x000000030c00720c */ /* 0x080fe40003f24070 */
[-C--:B------:R-:W-:Y:S02]  /*4990*/  ISETP.GT.U32.AND P2, PT, R14, R3.reuse, PT ;  /* 0x000000030e00720c */ /* 0x080fe40003f44070 */
[-C--:B------:R-:W-:Y:S02]  /*49a0*/  ISETP.GT.U32.AND P3, PT, R22, R3.reuse, PT ;  /* 0x000000031600720c */ /* 0x080fe40003f64070 */
[----:B------:R-:W-:-:S02]  /*49b0*/  ISETP.GT.U32.AND P4, PT, R24, R3, PT ;  /* 0x000000031800720c */ /* 0x000fc40003f84070 */
[----:B------:R-:W-:Y:S02]  /*49c0*/  ISETP.GE.U32.AND P5, PT, R20, R3, PT ;  /* 0x000000031400720c */ /* 0x000fe40003fa6070 */
[----:B------:R-:W-:Y:S02]  /*49d0*/  ISETP.GT.U32.AND.EX P1, PT, R13, RZ, PT, P1 ;  /* 0x000000ff0d00720c */ /* 0x000fe40003f24110 */
[----:B------:R-:W-:Y:S02]  /*49e0*/  ISETP.GT.U32.AND.EX P2, PT, R15, RZ, PT, P2 ;  /* 0x000000ff0f00720c */ /* 0x000fe40003f44120 */
[----:B------:R-:W-:Y:S02]  /*49f0*/  ISETP.GT.U32.AND.EX P3, PT, R17, RZ, PT, P3 ;  /* 0x000000ff1100720c */ /* 0x000fe40003f64130 */
[----:B------:R-:W-:Y:S02]  /*4a00*/  ISETP.GT.U32.AND.EX P4, PT, R19, RZ, PT, P4 ;  /* 0x000000ff1300720c */ /* 0x000fe40003f84140 */
[----:B------:R-:W-:-:S02]  /*4a10*/  ISETP.GE.U32.AND.EX P5, PT, R4, RZ, PT, P5 ;  /* 0x000000ff0400720c */ /* 0x000fc40003fa6150 */
[-C--:B------:R-:W-:Y:S02]  /*4a20*/  ISETP.GT.U32.AND P6, PT, R26, R3.reuse, PT ;  /* 0x000000031a00720c */ /* 0x080fe40003fc4070 */
[----:B------:R-:W-:Y:S01]  /*4a30*/  LDTM.16dp32bit_t0_t15.x64 R4, tmem[UR12] ;  /* 0x0000000c000479ee */ /* 0x000fe20008b00000 */
[----:B------:R-:W2:Y:S01]  /*4a40*/  LDTM.16dp32bit_t16_t31.x64 R4, tmem[UR12+0x40] ;  /* 0x0000400c000479ee */ /* 0x000ea20008b20000 */
[----:B------:R-:W-:Y:S01]  /*4a50*/  ISETP.GT.U32.AND.EX P6, PT, R123, RZ, PT, P6 ;  /* 0x000000ff7b00720c */ /* 0x000fe20003fc4160 */
[----:B0-2---:R-:W-:Y:S01]  /*4a60*/  FMUL R4, R4, UR29 ;  /* 0x0000001d04047c20 */ /* 0x005fe20008400000 */
[----:B------:R-:W-:Y:S01]  /*4a70*/  FMUL R6, R6, UR29 ;  /* 0x0000001d06067c20 */ /* 0x000fe20008400000 */
[----:B------:R-:W-:Y:S01]  /*4a80*/  FMUL R7, R7, UR29 ;  /* 0x0000001d07077c20 */ /* 0x000fe20008400000 */
[----:B------:R-:W-:Y:S01]  /*4a90*/  FMUL R9, R9, UR29 ;  /* 0x0000001d09097c20 */ /* 0x000fe20008400000 */
[----:B------:R-:W-:Y:S01]  /*4aa0*/  FMUL R10, R10, UR29 ;  /* 0x0000001d0a0a7c20 */ /* 0x000fe20008400000 */
[----:B------:R-:W-:Y:S01]  /*4ab0*/  FSEL R4, R4, -INF , !P0 ;  /* 0xff80000004047808 */ /* 0x000fe20004000000 */
[----:B------:R-:W-:Y:S01]  /*4ac0*/  FMUL R11, R11, UR29 ;  /* 0x0000001d0b0b7c20 */ /* 0x000fe20008400000 */
[----:B------:R-:W-:Y:S01]  /*4ad0*/  ISETP.NE.AND P0, PT, R118, RZ, PT ;  /* 0x000000ff7600720c */ /* 0x000fe20003f05270 */
[----:B------:R-:W-:Y:S01]  /*4ae0*/  FMUL R5, R5, UR29 ;  /* 0x0000001d05057c20 */ /* 0x000fe20008400000 */
[--C-:B------:R-:W-:Y:S01]  /*4af0*/  LOP3.LUT R118, R113, 0x35, R84.reuse, 0xfe, !PT ;  /* 0x0000003571767812 */ /* 0x100fe200078efe54 */
[----:B------:R-:W-:Y:S01]  /*4b00*/  FMUL R12, R12, UR29 ;  /* 0x0000001d0c0c7c20 */ /* 0x000fe20008400000 */
[----:B------:R-:W-:Y:S01]  /*4b10*/  FSEL R6, R6, -INF , !P0 ;  /* 0xff80000006067808 */ /* 0x000fe20004000000 */
[----:B------:R-:W-:Y:S01]  /*4b20*/  FMUL R13, R13, UR29 ;  /* 0x0000001d0d0d7c20 */ /* 0x000fe20008400000 */
[----:B------:R-:W-:Y:S01]  /*4b30*/  ISETP.NE.AND P0, PT, R119, RZ, PT ;  /* 0x000000ff7700720c */ /* 0x000fe20003f05270 */
[----:B------:R-:W-:Y:S01]  /*4b40*/  FMUL R8, R8, UR29 ;  /* 0x0000001d08087c20 */ /* 0x000fe20008400000 */
[----:B------:R-:W-:Y:S01]  /*4b50*/  FSEL R10, R10, -INF , !P1 ;  /* 0xff8000000a0a7808 */ /* 0x000fe20004800000 */
        /* <DEDUP_REMOVED lines=9> */
[-C--:B------:R-:W-:Y:S01]  /*4bf0*/  ISETP.GT.U32.AND P0, PT, R118, R3.reuse, PT ;  /* 0x000000037600720c */ /* 0x080fe20003f04070 */
[----:B------:R-:W-:Y:S01]  /*4c00*/  FMUL R20, R20, UR29 ;  /* 0x0000001d14147c20 */ /* 0x000fe20008400000 */
[--C-:B------:R-:W-:Y:S01]  /*4c10*/  LOP3.LUT R118, R113, 0x34, R84.reuse, 0xfe, !PT ;  /* 0x0000003471767812 */ /* 0x100fe200078efe54 */
[----:B------:R-:W-:Y:S01]  /*4c20*/  FMUL R21, R21, UR29 ;  /* 0x0000001d15157c20 */ /* 0x000fe20008400000 */
[----:B------:R-:W-:Y:S01]  /*4c30*/  ISETP.GT.U32.AND.EX P0, PT, R109, RZ, PT, P0 ;  /* 0x000000ff6d00720c */ /* 0x000fe20003f04100 */
[----:B------:R-:W-:Y:S01]  /*4c40*/  FMUL R22, R22, UR29 ;  /* 0x0000001d16167c20 */ /* 0x000fe20008400000 */
[-C--:B------:R-:W-:Y:S01]  /*4c50*/  ISETP.GT.U32.AND P1, PT, R118, R3.reuse, PT ;  /* 0x000000037600720c */ /* 0x080fe20003f24070 */
[----:B------:R-:W-:Y:S01]  /*4c60*/  FMUL R24, R24, UR29 ;  /* 0x0000001d18187c20 */ /* 0x000fe20008400000 */
[----:B------:R-:W-:Y:S01]  /*4c70*/  SEL R118, RZ, 0x4, !P0 ;  /* 0x00000004ff767807 */ /* 0x000fe20004000000 */
[----:B------:R-:W-:Y:S01]  /*4c80*/  FMUL R25, R25, UR29 ;  /* 0x0000001d19197c20 */ /* 0x000fe20008400000 */
[----:B------:R-:W-:Y:S01]  /*4c90*/  ISETP.GT.U32.AND.EX P1, PT, R109, RZ, PT, P1 ;  /* 0x000000ff6d00720c */ /* 0x000fe20003f24110 */
[----:B------:R-:W-:Y:S01]  /*4ca0*/  FMUL R23, R23, UR29 ;  /* 0x0000001d17177c20 */ /* 0x000fe20008400000 */
[-C--:B------:R-:W-:Y:S01]  /*4cb0*/  ISETP.GT.U32.AND P0, PT, R120, R3.reuse, PT ;  /* 0x000000037800720c */ /* 0x080fe20003f04070 */
[----:B------:R-:W-:Y:S01]  /*4cc0*/  FMUL R26, R26, UR29 ;  /* 0x0000001d1a1a7c20 */ /* 0x000fe20008400000 */
[--C-:B------:R-:W-:Y:S01]  /*4cd0*/  LOP3.LUT R120, R113, 0x37, R84.reuse, 0xfe, !PT ;  /* 0x0000003771787812 */ /* 0x100fe200078efe54 */
        /* <DEDUP_REMOVED lines=13> */
[----:B------:R-:W-:Y:S01]  /*4db0*/  FSEL R5, R5, -INF , !P5 ;  /* 0xff80000005057808 */ /* 0x000fe20006800000 */
[----:B------:R-:W-:Y:S01]  /*4dc0*/  FMUL R34, R34, UR29 ;  /* 0x0000001d22227c20 */ /* 0x000fe20008400000 */
[----:B------:R-:W-:Y:S01]  /*4dd0*/  ISETP.NE.AND P5, PT, R122, RZ, PT ;  /* 0x000000ff7a00720c */ /* 0x000fe20003fa5270 */
        /* <DEDUP_REMOVED lines=17> */
[----:B------:R-:W-:Y:S01]  /*4ef0*/  FSEL R12, R12, -INF , !P3 ;  /* 0xff8000000c0c7808 */ /* 0x000fe20005800000 */
[----:B------:R-:W-:Y:S01]  /*4f00*/  IMAD.IADD R122, R122, 0x1, R123 ;  /* 0x000000017a7a7824 */ /* 0x000fe200078e027b */
        /* <DEDUP_REMOVED lines=21> */
[----:B------:R-:W-:Y:S01]  /*5060*/  FMUL R59, R59, UR29 ;  /* 0x0000001d3b3b7c20 */ /* 0x000fe20008400000 */
[-C--:B------:R-:W-:Y:S01]  /*5070*/  ISETP.GT.U32.AND P4, PT, R146, R3.reuse, PT ;  /* 0x000000039200720c */ /* 0x080fe20003f84070 */
[----:B------:R-:W-:Y:S01]  /*5080*/  FMUL R61, R61, UR29 ;  /* 0x0000001d3d3d7c20 */ /* 0x000fe20008400000 */
[----:B------:R-:W-:Y:S01]  /*5090*/  LOP3.LUT R146, R113, 0x3d, R84, 0xfe, !PT ;  /* 0x0000003d71927812 */ /* 0x000fe200078efe54 */
[----:B------:R-:W-:Y:S01]  /*50a0*/  FMUL R63, R63, UR29 ;  /* 0x0000001d3f3f7c20 */ /* 0x000fe20008400000 */
[----:B------:R-:W-:Y:S01]  /*50b0*/  FSEL R8, R8, -INF , !P5 ;  /* 0xff80000008087808 */ /* 0x000fe20006800000 */
[----:B------:R-:W-:Y:S01]  /*50c0*/  FMUL R65, R65, UR29 ;  /* 0x0000001d41417c20 */ /* 0x000fe20008400000 */
[----:B------:R-:W-:Y:S01]  /*50d0*/  ISETP.GT.U32.AND.EX P0, PT, R109, RZ, PT, P0 ;  /* 0x000000ff6d00720c */ /* 0x000fe20003f04100 */
[----:B------:R-:W-:Y:S01]  /*50e0*/  FMUL R67, R67, UR29 ;  /* 0x0000001d43437c20 */ /* 0x000fe20008400000 */
[----:B------:R-:W-:-:S02]  /*50f0*/  ISETP.GT.U32.AND P5, PT, R146, R3, PT ;  /* 0x000000039200720c */ /* 0x000fc40003fa4070 */
[----:B------:R-:W-:Y:S02]  /*5100*/  SEL R127, RZ, 0x1, !P0 ;  /* 0x00000001ff7f7807 */ /* 0x000fe40004000000 */
[----:B------:R-:W-:Y:S02]  /*5110*/  ISETP.GT.U32.AND.EX P5, PT, R109, RZ, PT, P5 ;  /* 0x000000ff6d00720c */ /* 0x000fe40003fa4150 */
[----:B------:R-:W-:Y:S02]  /*5120*/  ISETP.GT.U32.AND P0, PT, R150, R3, PT ;  /* 0x000000039600720c */ /* 0x000fe40003f04070 */
[----:B------:R-:W-:Y:S02]  /*5130*/  LOP3.LUT R148, R113, 0x3c, R84, 0xfe, !PT ;  /* 0x0000003c71947812 */ /* 0x000fe400078efe54 */
[----:B------:R-:W-:Y:S02]  /*5140*/  SEL R125, RZ, 0x4, !P5 ;  /* 0x00000004ff7d7807 */ /* 0x000fe40006800000 */
[----:B------:R-:W-:-:S02]  /*5150*/  ISETP.GT.U32.AND.EX P5, PT, R131, RZ, PT, P0 ;  /* 0x000000ff8300720c */ /* 0x000fc40003fa4100 */
[-C--:B------:R-:W-:Y:S02]  /*5160*/  ISETP.GT.U32.AND P0, PT, R148, R3.reuse, PT ;  /* 0x000000039400720c */ /* 0x080fe40003f04070 */
[--C-:B------:R-:W-:Y:S02]  /*5170*/  LOP3.LUT R148, R113, 0x3e, R84.reuse, 0xfe, !PT ;  /* 0x0000003e71947812 */ /* 0x100fe400078efe54 */
[----:B------:R-:W-:Y:S02]  /*5180*/  FSEL R15, R15, -INF , !P1 ;  /* 0xff8000000f0f7808 */ /* 0x000fe40004800000 */
[----:B------:R-:W-:Y:S02]  /*5190*/  ISETP.GT.U32.AND P1, PT, R148, R3, PT ;  /* 0x000000039400720c */ /* 0x000fe40003f24070 */
[----:B------:R-:W-:Y:S02]  /*51a0*/  LOP3.LUT R148, R113, 0x39, R84, 0xfe, !PT ;  /* 0x0000003971947812 */ /* 0x000fe400078efe54 */
[----:B------:R-:W-:-:S02]  /*51b0*/  FSEL R16, R16, -INF , !P2 ;  /* 0xff80000010107808 */ /* 0x000fc40005000000 */
[-C--:B------:R-:W-:Y:S02]  /*51c0*/  ISETP.GT.U32.AND P2, PT, R148, R3.reuse, PT ;  /* 0x000000039400720c */ /* 0x080fe40003f44070 */
[----:B------:R-:W-:Y:S02]  /*51d0*/  LOP3.LUT R150, R113, 0x38, R84, 0xfe, !PT ;  /* 0x0000003871967812 */ /* 0x000fe400078efe54 */
[C---:B------:R-:W-:Y:S02]  /*51e0*/  ISETP.GT.U32.AND.EX P2, PT, R109.reuse, RZ, PT, P2 ;  /* 0x000000ff6d00720c */ /* 0x040fe40003f44120 */
[----:B------:R-:W-:Y:S02]  /*51f0*/  ISETP.GT.U32.AND.EX P4, PT, R109, RZ, PT, P4 ;  /* 0x000000ff6d00720c */ /* 0x000fe40003f84140 */
[----:B------:R-:W-:Y:S02]  /*5200*/  SEL R131, RZ, 0x4, !P2 ;  /* 0x00000004ff837807 */ /* 0x000fe40005000000 */
[----:B------:R-:W-:-:S02]  /*5210*/  ISETP.GT.U32.AND P2, PT, R150, R3, PT ;  /* 0x000000039600720c */ /* 0x000fc40003f44070 */
[----:B------:R-:W-:Y:S02]  /*5220*/  LOP3.LUT R150, R113, 0x3b, R84, 0xfe, !PT ;  /* 0x0000003b71967812 */ /* 0x000fe400078efe54 */
[----:B------:R-:W-:Y:S02]  /*5230*/  ISETP.GT.U32.AND.EX P0, PT, R109, RZ, PT, P0 ;  /* 0x000000ff6d00720c */ /* 0x000fe40003f04100 */
[----:B------:R-:W-:Y:S02]  /*5240*/  FSEL R17, R17, -INF , !P3 ;  /* 0xff80000011117808 */ /* 0x000fe40005800000 */
[----:B------:R-:W-:Y:S02]  /*5250*/  ISETP.GT.U32.AND P3, PT, R150, R3, PT ;  /* 0x000000039600720c */ /* 0x000fe40003f64070 */
[----:B------:R-:W-:Y:S02]  /*5260*/  SEL R146, RZ, 0x1fffe, !P4 ;  /* 0x0001fffeff927807 */ /* 0x000fe40006000000 */
[----:B------:R-:W-:-:S02]  /*5270*/  SEL R148, RZ, 0x7fff8, !P0 ;  /* 0x0007fff8ff947807 */ /* 0x000fc40004000000 */
[----:B------:R-:W-:Y:S01]  /*5280*/  LOP3.LUT R150, R113, 0x3a, R84, 0xfe, !PT ;  /* 0x0000003a71967812 */ /* 0x000fe200078efe54 */
[----:B------:R-:W-:Y:S01]  /*5290*/  IMAD.IADD R127, R127, 0x1, R146 ;  /* 0x000000017f7f7824 */ /* 0x000fe200078e0292 */
[-C--:B------:R-:W-:Y:S02]  /*52a0*/  ISETP.GT.U32.AND P4, PT, R152, R3.reuse, PT ;  /* 0x000000039800720c */ /* 0x080fe40003f84070 */
[C---:B------:R-:W-:Y:S02]  /*52b0*/  ISETP.GT.U32.AND.EX P1, PT, R109.reuse, RZ, PT, P1 ;  /* 0x000000ff6d00720c */ /* 0x040fe40003f24110 */
[----:B------:R-:W-:Y:S02]  /*52c0*/  ISETP.GT.U32.AND P0, PT, R154, R3, PT ;  /* 0x000000039a00720c */ /* 0x000fe40003f04070 */
[----:B------:R-:W-:Y:S02]  /*52d0*/  ISETP.GT.U32.AND.EX P2, PT, R109, RZ, PT, P2 ;  /* 0x000000ff6d00720c */ /* 0x000fe40003f44120 */
[----:B------:R-:W-:-:S02]  /*52e0*/  FSEL R18, R18, -INF , !P5 ;  /* 0xff80000012127808 */ /* 0x000fc40006800000 */
[-C--:B------:R-:W-:Y:S02]  /*52f0*/  ISETP.GT.U32.AND P5, PT, R150, R3.reuse, PT ;  /* 0x000000039600720c */ /* 0x080fe40003fa4070 */
[----:B------:R-:W-:Y:S02]  /*5300*/  SEL R129, RZ, 0x1fffe, !P1 ;  /* 0x0001fffeff817807 */ /* 0x000fe40004800000 */
[----:B------:R-:W-:Y:S02]  /*5310*/  ISETP.GT.U32.AND.EX P4, PT, R133, RZ, PT, P4 ;  /* 0x000000ff8500720c */ /* 0x000fe40003f84140 */
[----:B------:R-:W-:Y:S02]  /*5320*/  SEL R150, RZ, 0x7fff8, !P2 ;  /* 0x0007fff8ff967807 */ /* 0x000fe40005000000 */
[----:B------:R-:W-:Y:S02]  /*5330*/  ISETP.GT.U32.AND.EX P0, PT, R161, RZ, PT, P0 ;  /* 0x000000ffa100720c */ /* 0x000fe40003f04100 */
[----:B------:R-:W-:-:S02]  /*5340*/  ISETP.GT.U32.AND P1, PT, R156, R3, PT ;  /* 0x000000039c00720c */ /* 0x000fc40003f24070 */
[----:B------:R-:W-:Y:S02]  /*5350*/  ISETP.GT.U32.AND.EX P3, PT, R109, RZ, PT, P3 ;  /* 0x000000ff6d00720c */ /* 0x000fe40003f64130 */
[-C--:B------:R-:W-:Y:S02]  /*5360*/  ISETP.GT.U32.AND P2, PT, R158, R3.reuse, PT ;  /* 0x000000039e00720c */ /* 0x080fe40003f44070 */
[----:B------:R-:W-:Y:S02]  /*5370*/  FSEL R19, R19, -INF , !P4 ;  /* 0xff80000013137808 */ /* 0x000fe40006000000 */
[----:B------:R-:W-:Y:S02]  /*5380*/  FSEL R20, R20, -INF , !P0 ;  /* 0xff80000014147808 */ /* 0x000fe40004000000 */
[----:B------:R-:W-:Y:S02]  /*5390*/  SEL R133, RZ, 0x1, !P3 ;  /* 0x00000001ff857807 */ /* 0x000fe40005800000 */
[----:B------:R-:W-:-:S02]  /*53a0*/  ISETP.GT.U32.AND P4, PT, R162, R3, PT ;  /* 0x00000003a200720c */ /* 0x000fc40003f84070 */
[-C--:B------:R-:W-:Y:S02]  /*53b0*/  ISETP.GT.U32.AND P0, PT, R164, R3.reuse, PT ;  /* 0x00000003a400720c */ /* 0x080fe40003f04070 */
[----:B------:R-:W-:Y:S02]  /*53c0*/  ISETP.GT.U32.AND.EX P1, PT, R135, RZ, PT, P1 ;  /* 0x000000ff8700720c */ /* 0x000fe40003f24110 */
[----:B------:R-:W-:Y:S02]  /*53d0*/  ISETP.GT.U32.AND.EX P2, PT, R163, RZ, PT, P2 ;  /* 0x000000ffa300720c */ /* 0x000fe40003f44120 */
[----:B------:R-:W-:Y:S02]  /*53e0*/  ISETP.GT.U32.AND P3, PT, R160, R3, PT ;  /* 0x00000003a000720c */ /* 0x000fe40003f64070 */
[----:B------:R-:W-:Y:S02]  /*53f0*/  FSEL R21, R21, -INF , !P1 ;  /* 0xff80000015157808 */ /* 0x000fe40004800000 */
[----:B------:R-:W-:-:S02]  /*5400*/  FSEL R22, R22, -INF , !P2 ;  /* 0xff80000016167808 */ /* 0x000fc40005000000 */
[----:B------:R-:W-:Y:S02]  /*5410*/  ISETP.GT.U32.AND.EX P4, PT, R159, RZ, PT, P4 ;  /* 0x000000ff9f00720c */ /* 0x000fe40003f84140 */
[----:B------:R-:W-:Y:S02]  /*5420*/  ISETP.GT.U32.AND.EX P0, PT, R155, RZ, PT, P0 ;  /* 0x000000ff9b00720c */ /* 0x000fe40003f04100 */
[-C--:B------:R-:W-:Y:S02]  /*5430*/  ISETP.GT.U32.AND P1, PT, R144, R3.reuse, PT ;  /* 0x000000039000720c */ /* 0x080fe40003f24070 */
[----:B------:R-:W-:Y:S02]  /*5440*/  ISETP.GT.U32.AND P2, PT, R142, R3, PT ;  /* 0x000000038e00720c */ /* 0x000fe40003f44070 */
[----:B------:R-:W-:Y:S02]  /*5450*/  ISETP.GT.U32.AND.EX P3, PT, R157, RZ, PT, P3 ;  /* 0x000000ff9d00720c */ /* 0x000fe40003f64130 */
[----:B------:R-:W-:-:S02]  /*5460*/  FSEL R24, R24, -INF , !P4 ;  /* 0xff80000018187808 */ /* 0x000fc40006000000 */
[----:B------:R-:W-:Y:S02]  /*5470*/  FSEL R25, R25, -INF , !P0 ;  /* 0xff80000019197808 */ /* 0x000fe40004000000 */
[----:B------:R-:W-:Y:S02]  /*5480*/  FSEL R23, R23, -INF , !P3 ;  /* 0xff80000017177808 */ /* 0x000fe40005800000 */
[-C--:B------:R-:W-:Y:S02]  /*5490*/  ISETP.GT.U32.AND P4, PT, R138, R3.reuse, PT ;  /* 0x000000038a00720c */ /* 0x080fe40003f84070 */
[----:B------:R-:W-:Y:S02]  /*54a0*/  ISETP.GT.U32.AND.EX P1, PT, R153, RZ, PT, P1 ;  /* 0x000000ff9900720c */ /* 0x000fe40003f24110 */
[----:B------:R-:W-:Y:S02]  /*54b0*/  ISETP.GT.U32.AND.EX P2, PT, R151, RZ, PT, P2 ;  /* 0x000000ff9700720c */ /* 0x000fe40003f44120 */
[----:B------:R-:W-:-:S02]  /*54c0*/  ISETP.GT.U32.AND P0, PT, R136, R3, PT ;  /* 0x000000038800720c */ /* 0x000fc40003f04070 */
[-C--:B------:R-:W-:Y:S02]  /*54d0*/  ISETP.GT.U32.AND P3, PT, R140, R3.reuse, PT ;  /* 0x000000038c00720c */ /* 0x080fe40003f64070 */
[----:B------:R-:W-:Y:S02]  /*54e0*/  FSEL R26, R26, -INF , !P1 ;  /* 0xff8000001a1a7808 */ /* 0x000fe40004800000 */
[----:B------:R-:W-:Y:S02]  /*54f0*/  FSEL R27, R27, -INF , !P2 ;  /* 0xff8000001b1b7808 */ /* 0x000fe40005000000 */
[----:B------:R-:W-:Y:S02]  /*5500*/  ISETP.GT.U32.AND.EX P4, PT, R147, RZ, PT, P4 ;  /* 0x000000ff9300720c */ /* 0x000fe40003f84140 */
[----:B------:R-:W-:Y:S02]  /*5510*/  ISETP.GT.U32.AND.EX P0, PT, R145, RZ, PT, P0 ;  /* 0x000000ff9100720c */ /* 0x000fe40003f04100 */
[----:B------:R-:W-:-:S02]  /*5520*/  ISETP.GT.U32.AND P1, PT, R134, R3, PT ;  /* 0x000000038600720c */ /* 0x000fc40003f24070 */
[-C--:B------:R-:W-:Y:S02]  /*5530*/  ISETP.GT.U32.AND P2, PT, R132, R3.reuse, PT ;  /* 0x000000038400720c */ /* 0x080fe40003f44070 */
[----:B------:R-:W-:Y:S02]  /*5540*/  ISETP.GT.U32.AND.EX P3, PT, R149, RZ, PT, P3 ;  /* 0x000000ff9500720c */ /* 0x000fe40003f64130 */
[----:B------:R-:W-:Y:S02]  /*5550*/  FSEL R29, R29, -INF , !P4 ;  /* 0xff8000001d1d7808 */ /* 0x000fe40006000000 */
[----:B------:R-:W-:Y:S02]  /*5560*/  FSEL R30, R30, -INF , !P0 ;  /* 0xff8000001e1e7808 */ /* 0x000fe40004000000 */
[----:B------:R-:W-:Y:S02]  /*5570*/  FSEL R28, R28, -INF , !P3 ;  /* 0xff8000001c1c7808 */ /* 0x000fe40005800000 */
[----:B------:R-:W-:-:S02]  /*5580*/  ISETP.GT.U32.AND P4, PT, R126, R3, PT ;  /* 0x000000037e00720c */ /* 0x000fc40003f84070 */
[-C--:B------:R-:W-:Y:S02]  /*5590*/  ISETP.GT.U32.AND P0, PT, R128, R3.reuse, PT ;  /* 0x000000038000720c */ /* 0x080fe40003f04070 */
[----:B------:R-:W-:Y:S02]  /*55a0*/  ISETP.GT.U32.AND.EX P1, PT, R143, RZ, PT, P1 ;  /* 0x000000ff8f00720c */ /* 0x000fe40003f24110 */
[----:B------:R-:W-:Y:S02]  /*55b0*/  ISETP.GT.U32.AND.EX P2, PT, R141, RZ, PT, P2 ;  /* 0x000000ff8d00720c */ /* 0x000fe40003f44120 */
[----:B------:R-:W-:Y:S02]  /*55c0*/  ISETP.GT.U32.AND P3, PT, R130, R3, PT ;  /* 0x000000038200720c */ /* 0x000fe40003f64070 */
[C-C-:B------:R-:W-:Y:S02]  /*55d0*/  LOP3.LUT R126, R113.reuse, 0x3f, R84.reuse, 0xfe, !PT ;  /* 0x0000003f717e7812 */ /* 0x140fe400078efe54 */
[----:B------:R-:W-:-:S02]  /*55e0*/  LOP3.LUT R128, R113, 0x2f, R84, 0xfe, !PT ;  /* 0x0000002f71807812 */ /* 0x000fc400078efe54 */
[----:B------:R-:W-:Y:S02]  /*55f0*/  FSEL R31, R31, -INF , !P1 ;  /* 0xff8000001f1f7808 */ /* 0x000fe40004800000 */
[----:B------:R-:W-:Y:S02]  /*5600*/  FSEL R32, R32, -INF , !P2 ;  /* 0xff80000020207808 */ /* 0x000fe40005000000 */
[-C--:B------:R-:W-:Y:S02]  /*5610*/  ISETP.GT.U32.AND P1, PT, R126, R3.reuse, PT ;  /* 0x000000037e00720c */ /* 0x080fe40003f24070 */
[----:B------:R-:W-:Y:S02]  /*5620*/  ISETP.GT.U32.AND P2, PT, R128, R3, PT ;  /* 0x000000038000720c */ /* 0x000fe40003f44070 */
[----:B------:R-:W-:Y:S02]  /*5630*/  ISETP.GT.U32.AND.EX P3, PT, R139, RZ, PT, P3 ;  /* 0x000000ff8b00720c */ /* 0x000fe40003f64130 */
[----:B------:R-:W-:-:S02]  /*5640*/  ISETP.GT.U32.AND.EX P4, PT, R137, RZ, PT, P4 ;  /* 0x000000ff8900720c */ /* 0x000fc40003f84140 */
[C-C-:B------:R-:W-:Y:S02]  /*5650*/  LOP3.LUT R126, R113.reuse, 0x2e, R84.reuse, 0xfe, !PT ;  /* 0x0000002e717e7812 */ /* 0x140fe400078efe54 */
[----:B------:R-:W-:Y:S02]  /*5660*/  LOP3.LUT R128, R113, 0x20, R84, 0xfe, !PT ;  /* 0x0000002071807812 */ /* 0x000fe400078efe54 */
[----:B------:R-:W-:Y:S02]  /*5670*/  FSEL R33, R33, -INF , !P3 ;  /* 0xff80000021217808 */ /* 0x000fe40005800000 */
[----:B------:R-:W-:Y:S02]  /*5680*/  FSEL R34, R34, -INF , !P4 ;  /* 0xff80000022227808 */ /* 0x000fe40006000000 */
[-C--:B------:R-:W-:Y:S02]  /*5690*/  ISETP.GT.U32.AND P3, PT, R126, R3.reuse, PT ;  /* 0x000000037e00720c */ /* 0x080fe40003f64070 */
[----:B------:R-:W-:-:S02]  /*56a0*/  ISETP.GT.U32.AND P4, PT, R128, R3, PT ;  /* 0x000000038000720c */ /* 0x000fc40003f84070 */
[----:B------:R-:W-:Y:S02]  /*56b0*/  ISETP.GT.U32.AND.EX P0, PT, R124, RZ, PT, P0 ;  /* 0x000000ff7c00720c */ /* 0x000fe40003f04100 */
[--C-:B------:R-:W-:Y:S02]  /*56c0*/  LOP3.LUT R126, R113, 0x21, R84.reuse, 0xfe, !PT ;  /* 0x00000021717e7812 */ /* 0x100fe400078efe54 */
[----:B------:R-:W-:Y:S02]  /*56d0*/  ISETP.GT.U32.AND.EX P4, PT, R109, RZ, PT, P4 ;  /* 0x000000ff6d00720c */ /* 0x000fe40003f84140 */
[----:B------:R-:W-:Y:S02]  /*56e0*/  FSEL R35, R35, -INF , !P0 ;  /* 0xff80000023237808 */ /* 0x000fe40004000000 */
[----:B------:R-:W-:Y:S02]  /*56f0*/  LOP3.LUT R124, R113, 0x22, R84, 0xfe, !PT ;  /* 0x00000022717c7812 */ /* 0x000fe400078efe54 */
[----:B------:R-:W-:-:S02]  /*5700*/  ISETP.GT.U32.AND P0, PT, R126, R3, PT ;  /* 0x000000037e00720c */ /* 0x000fc40003f04070 */
[----:B------:R-:W-:Y:S02]  /*5710*/  FSEL R36, R36, -INF , !P4 ;  /* 0xff80000024247808 */ /* 0x000fe40006000000 */
[----:B------:R-:W-:Y:S02]  /*5720*/  ISETP.GT.U32.AND P4, PT, R124, R3, PT ;  /* 0x000000037c00720c */ /* 0x000fe40003f84070 */
[----:B------:R-:W-:Y:S02]  /*5730*/  ISETP.GT.U32.AND.EX P0, PT, R109, RZ, PT, P0 ;  /* 0x000000ff6d00720c */ /* 0x000fe40003f04100 */
[----:B------:R-:W-:Y:S02]  /*5740*/  LOP3.LUT R126, R113, 0x23, R84, 0xfe, !PT ;  /* 0x00000023717e7812 */ /* 0x000fe400078efe54 */
[----:B------:R-:W-:Y:S02]  /*5750*/  ISETP.GT.U32.AND.EX P4, PT, R109, RZ, PT, P4 ;  /* 0x000000ff6d00720c */ /* 0x000fe40003f84140 */
[----:B------:R-:W-:-:S02]  /*5760*/  FSEL R37, R37, -INF , !P0 ;  /* 0xff80000025257808 */ /* 0x000fc40004000000 */
[--C-:B------:R-:W-:Y:S02]  /*5770*/  LOP3.LUT R124, R113, 0x24, R84.reuse, 0xfe, !PT ;  /* 0x00000024717c7812 */ /* 0x100fe400078efe54 */
[-C--:B------:R-:W-:Y:S02]  /*5780*/  ISETP.GT.U32.AND P0, PT, R126, R3.reuse, PT ;  /* 0x000000037e00720c */ /* 0x080fe40003f04070 */
[----:B------:R-:W-:Y:S02]  /*5790*/  FSEL R38, R38, -INF , !P4 ;  /* 0xff80000026267808 */ /* 0x000fe40006000000 */
[----:B------:R-:W-:Y:S02]  /*57a0*/  ISETP.GT.U32.AND P4, PT, R124, R3, PT ;  /* 0x000000037c00720c */ /* 0x000fe40003f84070 */
[----:B------:R-:W-:Y:S02]  /*57b0*/  ISETP.GT.U32.AND.EX P0, PT, R109, RZ, PT, P0 ;  /* 0x000000ff6d00720c */ /* 0x000fe40003f04100 */
[----:B------:R-:W-:-:S02]  /*57c0*/  LOP3.LUT R126, R113, 0x25, R84, 0xfe, !PT ;  /* 0x00000025717e7812 */ /* 0x000fc400078efe54 */
[----:B------:R-:W-:Y:S02]  /*57d0*/  ISETP.GT.U32.AND.EX P4, PT, R109, RZ, PT, P4 ;  /* 0x000000ff6d00720c */ /* 0x000fe40003f84140 */
[----:B------:R-:W-:Y:S02]  /*57e0*/  FSEL R39, R39, -INF , !P0 ;  /* 0xff80000027277808 */ /* 0x000fe40004000000 */
[----:B------:R-:W-:Y:S02]  /*57f0*/  LOP3.LUT R124, R113, 0x26, R84, 0xfe, !PT ;  /* 0x00000026717c7812 */ /* 0x000fe400078efe54 */
[-C--:B------:R-:W-:Y:S02]  /*5800*/  ISETP.GT.U32.AND P0, PT, R126, R3.reuse, PT ;  /* 0x000000037e00720c */ /* 0x080fe40003f04070 */
[----:B------:R-:W-:Y:S02]  /*5810*/  FSEL R40, R40, -INF , !P4 ;  /* 0xff80000028287808 */ /* 0x000fe40006000000 */
        /* <DEDUP_REMOVED lines=8> */
[-C--:B------:R-:W-:Y:S02]  /*58a0*/  ISETP.GT.U32.AND P4, PT, R126, R3.reuse, PT ;  /* 0x000000037e00720c */ /* 0x080fe40003f84070 */
[----:B------:R-:W-:Y:S02]  /*58b0*/  ISETP.GT.U32.AND.EX P0, PT, R109, RZ, PT, P0 ;  /* 0x000000ff6d00720c */ /* 0x000fe40003f04100 */
[----:B------:R-:W-:Y:S02]  /*58c0*/  LOP3.LUT R126, R113, 0x29, R84, 0xfe, !PT ;  /* 0x00000029717e7812 */ /* 0x000fe400078efe54 */
[----:B------:R-:W-:Y:S02]  /*58d0*/  FSEL R44, R44, -INF , !P0 ;  /* 0xff8000002c2c7808 */ /* 0x000fe40004000000 */
[----:B------:R-:W-:-:S02]  /*58e0*/  ISETP.GT.U32.AND P0, PT, R126, R3, PT ;  /* 0x000000037e00720c */ /* 0x000fc40003f04070 */
[----:B------:R-:W-:Y:S02]  /*58f0*/  LOP3.LUT R127, R127, 0x3, RZ, 0xc0, !PT ;  /* 0x000000037f7f7812 */ /* 0x000fe400078ec0ff */
[----:B------:R-:W-:Y:S02]  /*5900*/  LOP3.LUT R122, R122, 0x3, RZ, 0xc0, !PT ;  /* 0x000000037a7a7812 */ /* 0x000fe400078ec0ff */
[----:B------:R-:W-:Y:S02]  /*5910*/  IADD3 R121, PT, PT, R127, R121, R120 ;  /* 0x000000797f797210 */ /* 0x000fe40007ffe078 */
[----:B------:R-:W-:Y:S02]  /*5920*/  ISETP.GT.U32.AND.EX P0, PT, R109, RZ, PT, P0 ;  /* 0x000000ff6d00720c */ /* 0x000fe40003f04100 */
[----:B------:R-:W-:Y:S02]  /*5930*/  IADD3 R118, PT, PT, R122, R119, R118 ;  /* 0x000000777a767210 */ /* 0x000fe40007ffe076 */
[----:B------:R-:W-:-:S02]  /*5940*/  LOP3.LUT R120, R113, 0x2a, R84, 0xfe, !PT ;  /* 0x0000002a71787812 */ /* 0x000fc400078efe54 */
[----:B------:R-:W-:Y:S01]  /*5950*/  FMNMX3 R119, R4, R5, R6, !PT ;  /* 0x0000000504777276 */ /* 0x000fe20007800006 */
[----:B------:R-:W-:Y:S01]  /*5960*/  IMAD.SHL.U32 R118, R118, 0x100, RZ ;  /* 0x0000010076767824 */ /* 0x000fe200078e00ff */
[----:B------:R-:W-:Y:S02]  /*5970*/  FSEL R45, R45, -INF , !P0 ;  /* 0xff8000002d2d7808 */ /* 0x000fe40004000000 */
[----:B------:R-:W-:Y:S02]  /*5980*/  ISETP.GT.U32.AND P0, PT, R120, R3, PT ;  /* 0x000000037800720c */ /* 0x000fe40003f04070 */
[----:B------:R-:W-:Y:S02]  /*5990*/  FMNMX3 R120, R119, R7, R8, !PT ;  /* 0x0000000777787276 */ /* 0x000fe40007800008 */
[----:B------:R-:W-:Y:S02]  /*59a0*/  ISETP.GT.U32.AND.EX P4, PT, R109, RZ, PT, P4 ;  /* 0x000000ff6d00720c */ /* 0x000fe40003f84140 */
[----:B------:R-:W-:-:S02]  /*59b0*/  LOP3.LUT R124, R113, 0x2c, R84, 0xfe, !PT ;  /* 0x0000002c717c7812 */ /* 0x000fc400078efe54 */
[----:B------:R-:W-:Y:S02]  /*59c0*/  ISETP.GT.U32.AND.EX P1, PT, R109, RZ, PT, P1 ;  /* 0x000000ff6d00720c */ /* 0x000fe40003f24110 */
[----:B------:R-:W-:Y:S02]  /*59d0*/  FMNMX3 R120, R120, R9, R10, !PT ;  /* 0x0000000978787276 */ /* 0x000fe4000780000a */
[----:B------:R-:W-:Y:S02]  /*59e0*/  FSEL R43, R43, -INF , !P4 ;  /* 0xff8000002b2b7808 */ /* 0x000fe40006000000 */
[----:B------:R-:W-:Y:S02]  /*59f0*/  ISETP.GT.U32.AND P4, PT, R124, R3, PT ;  /* 0x000000037c00720c */ /* 0x000fe40003f84070 */
[----:B------:R-:W-:Y:S02]  /*5a00*/  FSEL R14, R14, -INF , !P6 ;  /* 0xff8000000e0e7808 */ /* 0x000fe40007000000 */
[----:B------:R-:W-:-:S02]  /*5a10*/  ISETP.GT.U32.AND.EX P5, PT, R109, RZ, PT, P5 ;  /* 0x000000ff6d00720c */ /* 0x000fc40003fa4150 */
[----:B------:R-:W-:Y:S02]  /*5a20*/  SEL R124, RZ, 0x1, !P1 ;  /* 0x00000001ff7c7807 */ /* 0x000fe40004800000 */
[----:B------:R-:W-:Y:S02]  /*5a30*/  FMNMX3 R120, R120, R11, R12, !PT ;  /* 0x0000000b78787276 */ /* 0x000fe4000780000c */
[----:B------:R-:W-:Y:S01]  /*5a40*/  SEL R152, RZ, 0x1fffe, !P5 ;  /* 0x0001fffeff987807 */ /* 0x000fe20006800000 */
[----:B------:R-:W-:Y:S01]  /*5a50*/  IMAD.IADD R124, R124, 0x1, R129 ;  /* 0x000000017c7c7824 */ /* 0x000fe200078e0281 */
[----:B------:R-:W-:Y:S02]  /*5a60*/  FMNMX3 R120, R120, R13, R14, !PT ;  /* 0x0000000d78787276 */ /* 0x000fe4000780000e */
[----:B------:R-:W-:Y:S01]  /*5a70*/  LOP3.LUT R118, R118, 0xf00, RZ, 0xe2, !PT ;  /* 0x00000f0076767812 */ /* 0x000fe200078ee2ff */
[----:B------:R-:W-:Y:S01]  /*5a80*/  IMAD.IADD R133, R133, 0x1, R152 ;  /* 0x0000000185857824 */ /* 0x000fe200078e0298 */
[----:B------:R-:W-:-:S02]  /*5a90*/  FMNMX3 R120, R120, R15, R16, !PT ;  /* 0x0000000f78787276 */ /* 0x000fc40007800010 */
[----:B------:R-:W-:Y:S01]  /*5aa0*/  LOP3.LUT R124, R124, 0x3, RZ, 0xc0, !PT ;  /* 0x000000037c7c7812 */ /* 0x000fe200078ec0ff */
[----:B------:R-:W-:Y:S01]  /*5ab0*/  IMAD R118, R121, 0x1000, R118 ;  /* 0x0000100079767824 */ /* 0x000fe200078e0276 */
[----:B------:R-:W-:Y:S02]  /*5ac0*/  FMNMX3 R120, R120, R17, R18, !PT ;  /* 0x0000001178787276 */ /* 0x000fe40007800012 */
[----:B------:R-:W-:Y:S02]  /*5ad0*/  LOP3.LUT R133, R133, 0x3, RZ, 0xc0, !PT ;  /* 0x0000000385857812 */ /* 0x000fe400078ec0ff */
[----:B------:R-:W-:Y:S02]  /*5ae0*/  IADD3 R124, PT, PT, R124, R148, R125 ;  /* 0x000000947c7c7210 */ /* 0x000fe40007ffe07d */
[----:B------:R-:W-:Y:S02]  /*5af0*/  FMNMX3 R120, R120, R19, R20, !PT ;  /* 0x0000001378787276 */ /* 0x000fe40007800014 */
[----:B------:R-:W-:-:S02]  /*5b00*/  IADD3 R131, PT, PT, R133, R150, R131 ;  /* 0x0000009685837210 */ /* 0x000fc40007ffe083 */
[----:B------:R-:W-:Y:S02]  /*5b10*/  LOP3.LUT R124, R124, 0xf, RZ, 0xc0, !PT ;  /* 0x0000000f7c7c7812 */ /* 0x000fe400078ec0ff */
[----:B------:R-:W-:Y:S02]  /*5b20*/  FMNMX3 R120, R120, R21, R22, !PT ;  /* 0x0000001578787276 */ /* 0x000fe40007800016 */
[----:B------:R-:W-:Y:S01]  /*5b30*/  ISETP.GT.U32.AND.EX P0, PT, R109, RZ, PT, P0 ;  /* 0x000000ff6d00720c */ /* 0x000fe20003f04100 */
[----:B------:R-:W-:Y:S01]  /*5b40*/  IMAD R124, R131, 0x10, R124 ;  /* 0x00000010837c7824 */ /* 0x000fe200078e027c */
[----:B------:R-:W-:Y:S02]  /*5b50*/  FMNMX3 R120, R120, R23, R24, !PT ;  /* 0x0000001778787276 */ /* 0x000fe40007800018 */
[----:B------:R-:W-:Y:S02]  /*5b60*/  LOP3.LUT R122, R113, 0x2b, R84, 0xfe, !PT ;  /* 0x0000002b717a7812 */ /* 0x000fe400078efe54 */
[----:B------:R-:W-:-:S02]  /*5b70*/  LOP3.LUT R119, R124, 0xff, RZ, 0xc0, !PT ;  /* 0x000000ff7c777812 */ /* 0x000fc400078ec0ff */
[----:B------:R-:W-:Y:S02]  /*5b80*/  FMNMX3 R120, R120, R25, R26, !PT ;  /* 0x0000001978787276 */ /* 0x000fe4000780001a */
[----:B------:R-:W-:Y:S01]  /*5b90*/  FSEL R46, R46, -INF , !P0 ;  /* 0xff8000002e2e7808 */ /* 0x000fe20004000000 */
[----:B------:R-:W-:Y:S01]  /*5ba0*/  IMAD.IADD R118, R118, 0x1, R119 ;  /* 0x0000000176767824 */ /* 0x000fe200078e0277 */
[----:B------:R-:W-:Y:S02]  /*5bb0*/  FMNMX3 R120, R120, R27, R28, !PT ;  /* 0x0000001b78787276 */ /* 0x000fe4000780001c */
[----:B------:R-:W-:Y:S02]  /*5bc0*/  ISETP.GT.U32.AND P0, PT, R122, R3, PT ;  /* 0x000000037a00720c */ /* 0x000fe40003f04070 */
[----:B------:R-:W-:Y:S02]  /*5bd0*/  FMNMX3 R120, R120, R29, R30, !PT ;  /* 0x0000001d78787276 */ /* 0x000fe4000780001e */
[----:B------:R-:W-:-:S02]  /*5be0*/  ISETP.GT.U32.AND.EX P0, PT, R109, RZ, PT, P0 ;  /* 0x000000ff6d00720c */ /* 0x000fc40003f04100 */
[----:B------:R-:W-:Y:S02]  /*5bf0*/  LOP3.LUT R122, R113, 0x2d, R84, 0xfe, !PT ;  /* 0x0000002d717a7812 */ /* 0x000fe400078efe54 */
[----:B------:R-:W-:Y:S01]  /*5c00*/  LOP3.LUT R119, R118, 0xffff, RZ, 0xc0, !PT ;  /* 0x0000ffff76777812 */ /* 0x000fe200078ec0ff */
[----:B------:R-:W-:Y:S01]  /*5c10*/  FMUL R118, R48, UR29 ;  /* 0x0000001d30767c20 */ /* 0x000fe20008400000 */
[----:B------:R-:W-:Y:S02]  /*5c20*/  FMNMX3 R120, R120, R31, R32, !PT ;  /* 0x0000001f78787276 */ /* 0x000fe40007800020 */
[----:B------:R-:W-:Y:S02]  /*5c30*/  ISETP.GT.U32.AND.EX P4, PT, R109, RZ, PT, P4 ;  /* 0x000000ff6d00720c */ /* 0x000fe40003f84140 */
[----:B------:R-:W-:Y:S02]  /*5c40*/  FSEL R48, R47, -INF , !P0 ;  /* 0xff8000002f307808 */ /* 0x000fe40004000000 */
[----:B------:R-:W-:-:S02]  /*5c50*/  SHF.R.U32.HI R121, RZ, 0xf, R119 ;  /* 0x0000000fff797819 */ /* 0x000fc40000011677 */
[----:B------:R-:W-:Y:S02]  /*5c60*/  ISETP.GT.U32.AND P0, PT, R122, R3, PT ;  /* 0x000000037a00720c */ /* 0x000fe40003f04070 */
[----:B------:R-:W-:Y:S02]  /*5c70*/  FMNMX3 R120, R120, R33, R34, !PT ;  /* 0x0000002178787276 */ /* 0x000fe40007800022 */
[----:B------:R-:W-:Y:S01]  /*5c80*/  FSEL R47, R118, -INF , !P4 ;  /* 0xff800000762f7808 */ /* 0x000fe20006000000 */
[----:B------:R-:W-:Y:S01]  /*5c90*/  FMUL R118, R50, UR29 ;  /* 0x0000001d32767c20 */ /* 0x000fe20008400000 */
[----:B------:R-:W-:Y:S02]  /*5ca0*/  LOP3.LUT P4, RZ, R121, 0x1, RZ, 0xc0, !PT ;  /* 0x0000000179ff7812 */ /* 0x000fe4000788c0ff */
[----:B------:R-:W-:Y:S02]  /*5cb0*/  ISETP.GT.U32.AND.EX P0, PT, R109, RZ, PT, P0 ;  /* 0x000000ff6d00720c */ /* 0x000fe40003f04100 */
[----:B------:R-:W-:-:S02]  /*5cc0*/  SHF.R.U32.HI R121, RZ, 0xe, R119 ;  /* 0x0000000eff797819 */ /* 0x000fc40000011677 */
[----:B------:R-:W-:Y:S02]  /*5cd0*/  FMNMX3 R120, R120, R35, R36, !PT ;  /* 0x0000002378787276 */ /* 0x000fe40007800024 */
[----:B------:R-:W-:Y:S01]  /*5ce0*/  FSEL R50, R49, -INF , !P0 ;  /* 0xff80000031327808 */ /* 0x000fe20004000000 */
[----:B------:R-:W-:Y:S01]  /*5cf0*/  FMUL R49, R52, UR29 ;  /* 0x0000001d34317c20 */ /* 0x000fe20008400000 */
[----:B------:R-:W-:Y:S02]  /*5d00*/  LOP3.LUT P0, RZ, R121, 0x1, RZ, 0xc0, !PT ;  /* 0x0000000179ff7812 */ /* 0x000fe4000780c0ff */
[----:B------:R-:W-:Y:S02]  /*5d10*/  ISETP.GT.U32.AND.EX P2, PT, R109, RZ, PT, P2 ;  /* 0x000000ff6d00720c */ /* 0x000fe40003f44120 */
[----:B------:R-:W-:Y:S02]  /*5d20*/  SHF.R.U32.HI R121, RZ, 0xc, R119 ;  /* 0x0000000cff797819 */ /* 0x000fe40000011677 */
[----:B------:R-:W-:-:S02]  /*5d30*/  FMNMX3 R120, R120, R37, R38, !PT ;  /* 0x0000002578787276 */ /* 0x000fc40007800026 */
[----:B------:R-:W-:Y:S02]  /*5d40*/  ISETP.GT.U32.AND.EX P3, PT, R109, RZ, PT, P3 ;  /* 0x000000ff6d00720c */ /* 0x000fe40003f64130 */
[----:B------:R-:W-:Y:S02]  /*5d50*/  SHF.R.U32.HI R122, RZ, 0xd, R119 ;  /* 0x0000000dff7a7819 */ /* 0x000fe40000011677 */
[----:B------:R-:W-:Y:S02]  /*5d60*/  FSEL R52, R51, -INF , !P2 ;  /* 0xff80000033347808 */ /* 0x000fe40005000000 */
[----:B------:R-:W-:Y:S02]  /*5d70*/  LOP3.LUT P2, RZ, R121, 0x1, RZ, 0xc0, !PT ;  /* 0x0000000179ff7812 */ /* 0x000fe4000784c0ff */
[----:B------:R-:W-:Y:S01]  /*5d80*/  FSEL R51, R49, -INF , !P4 ;  /* 0xff80000031337808 */ /* 0x000fe20006000000 */
[----:B------:R-:W-:Y:S01]  /*5d90*/  FMUL R49, R54, UR29 ;  /* 0x0000001d36317c20 */ /* 0x000fe20008400000 */
[----:B------:R-:W-:-:S02]  /*5da0*/  FMNMX3 R120, R120, R39, R40, !PT ;  /* 0x0000002778787276 */ /* 0x000fc40007800028 */
[----:B------:R-:W-:Y:S02]  /*5db0*/  FSEL R118, R118, -INF , !P3 ;  /* 0xff80000076767808 */ /* 0x000fe40005800000 */
[--C-:B------:R-:W-:Y:S02]  /*5dc0*/  SHF.R.U32.HI R121, RZ, 0xa, R119.reuse ;  /* 0x0000000aff797819 */ /* 0x100fe40000011677 */
[----:B------:R-:W-:Y:S02]  /*5dd0*/  LOP3.LUT P3, RZ, R122, 0x1, RZ, 0xc0, !PT ;  /* 0x000000017aff7812 */ /* 0x000fe4000786c0ff */
[----:B------:R-:W-:Y:S02]  /*5de0*/  SHF.R.U32.HI R122, RZ, 0xb, R119 ;  /* 0x0000000bff7a7819 */ /* 0x000fe40000011677 */
[----:B------:R-:W-:Y:S02]  /*5df0*/  FSEL R54, R53, -INF , !P0 ;  /* 0xff80000035367808 */ /* 0x000fe40004000000 */
[----:B------:R-:W-:-:S02]  /*5e00*/  FMNMX3 R120, R120, R41, R42, !PT ;  /* 0x0000002978787276 */ /* 0x000fc4000780002a */
[----:B------:R-:W-:Y:S02]  /*5e10*/  LOP3.LUT P0, RZ, R121, 0x1, RZ, 0xc0, !PT ;  /* 0x0000000179ff7812 */ /* 0x000fe4000780c0ff */
[----:B------:R-:W-:Y:S01]  /*5e20*/  FSEL R53, R49, -INF , !P3 ;  /* 0xff80000031357808 */ /* 0x000fe20005800000 */
[----:B------:R-:W-:Y:S01]  /*5e30*/  FMUL R49, R56, UR29 ;  /* 0x0000001d38317c20 */ /* 0x000fe20008400000 */
[----:B------:R-:W-:Y:S02]  /*5e40*/  SHF.R.U32.HI R121, RZ, 0x8, R119 ;  /* 0x00000008ff797819 */ /* 0x000fe40000011677 */
[----:B------:R-:W-:Y:S02]  /*5e50*/  LOP3.LUT P4, RZ, R122, 0x1, RZ, 0xc0, !PT ;  /* 0x000000017aff7812 */ /* 0x000fe4000788c0ff */
[----:B------:R-:W-:Y:S02]  /*5e60*/  FMNMX3 R120, R120, R43, R44, !PT ;  /* 0x0000002b78787276 */ /* 0x000fe4000780002c */
[----:B------:R-:W-:-:S02]  /*5e70*/  FSEL R56, R55, -INF , !P2 ;  /* 0xff80000037387808 */ /* 0x000fc40005000000 */
[----:B------:R-:W-:Y:S02]  /*5e80*/  LOP3.LUT P2, RZ, R121, 0x1, RZ, 0xc0, !PT ;  /* 0x0000000179ff7812 */ /* 0x000fe4000784c0ff */
[----:B------:R-:W-:Y:S02]  /*5e90*/  SHF.R.U32.HI R121, RZ, 0x6, R119 ;  /* 0x00000006ff797819 */ /* 0x000fe40000011677 */
[----:B------:R-:W-:Y:S01]  /*5ea0*/  FSEL R55, R49, -INF , !P4 ;  /* 0xff80000031377808 */ /* 0x000fe20006000000 */
[----:B------:R-:W-:Y:S01]  /*5eb0*/  FMUL R49, R58, UR29 ;  /* 0x0000001d3a317c20 */ /* 0x000fe20008400000 */
[----:B------:R-:W-:Y:S02]  /*5ec0*/  FMNMX3 R120, R120, R45, R46, !PT ;  /* 0x0000002d78787276 */ /* 0x000fe4000780002e */
[----:B------:R-:W-:Y:S02]  /*5ed0*/  FSEL R58, R57, -INF , !P0 ;  /* 0xff800000393a7808 */ /* 0x000fe40004000000 */
[----:B------:R-:W-:-:S02]  /*5ee0*/  LOP3.LUT P0, RZ, R121, 0x1, RZ, 0xc0, !PT ;  /* 0x0000000179ff7812 */ /* 0x000fc4000780c0ff */
[----:B------:R-:W-:Y:S02]  /*5ef0*/  FMNMX3 R121, R120, R48, R47, !PT ;  /* 0x0000003078797276 */ /* 0x000fe4000780002f */
[--C-:B------:R-:W-:Y:S02]  /*5f00*/  SHF.R.U32.HI R122, RZ, 0x9, R119.reuse ;  /* 0x00000009ff7a7819 */ /* 0x100fe40000011677 */
[----:B------:R-:W-:Y:S02]  /*5f10*/  FMNMX3 R121, R121, R50, R118, !PT ;  /* 0x0000003279797276 */ /* 0x000fe40007800076 */
[----:B------:R-:W-:Y:S02]  /*5f20*/  LOP3.LUT P3, RZ, R122, 0x1, RZ, 0xc0, !PT ;  /* 0x000000017aff7812 */ /* 0x000fe4000786c0ff */
[----:B------:R-:W-:Y:S02]  /*5f30*/  SHF.R.U32.HI R122, RZ, 0x7, R119 ;  /* 0x00000007ff7a7819 */ /* 0x000fe40000011677 */
[----:B------:R-:W-:-:S02]  /*5f40*/  FMNMX3 R121, R121, R52, R51, !PT ;  /* 0x0000003479797276 */ /* 0x000fc40007800033 */
[----:B------:R-:W-:Y:S01]  /*5f50*/  FSEL R57, R49, -INF , !P3 ;  /* 0xff80000031397808 */ /* 0x000fe20005800000 */
[----:B------:R-:W-:Y:S01]  /*5f60*/  FMUL R49, R60, UR29 ;  /* 0x0000001d3c317c20 */ /* 0x000fe20008400000 */
[----:B------:R-:W-:Y:S02]  /*5f70*/  LOP3.LUT P4, RZ, R122, 0x1, RZ, 0xc0, !PT ;  /* 0x000000017aff7812 */ /* 0x000fe4000788c0ff */
[----:B------:R-:W-:Y:S02]  /*5f80*/  FMNMX3 R121, R121, R54, R53, !PT ;  /* 0x0000003679797276 */ /* 0x000fe40007800035 */
[--C-:B------:R-:W-:Y:S02]  /*5f90*/  SHF.R.U32.HI R122, RZ, 0x5, R119.reuse ;  /* 0x00000005ff7a7819 */ /* 0x100fe40000011677 */
[----:B------:R-:W-:Y:S02]  /*5fa0*/  FSEL R60, R59, -INF , !P2 ;  /* 0xff8000003b3c7808 */ /* 0x000fe40005000000 */
[----:B------:R-:W-:-:S02]  /*5fb0*/  SHF.R.U32.HI R120, RZ, 0x4, R119 ;  /* 0x00000004ff787819 */ /* 0x000fc40000011677 */
[----:B------:R-:W-:Y:S01]  /*5fc0*/  FSEL R59, R49, -INF , !P4 ;  /* 0xff800000313b7808 */ /* 0x000fe20006000000 */
[----:B------:R-:W-:Y:S01]  /*5fd0*/  FMUL R49, R62, UR29 ;  /* 0x0000001d3e317c20 */ /* 0x000fe20008400000 */
[----:B------:R-:W-:Y:S02]  /*5fe0*/  FMNMX3 R121, R121, R56, R55, !PT ;  /* 0x0000003879797276 */ /* 0x000fe40007800037 */
[----:B------:R-:W-:Y:S02]  /*5ff0*/  LOP3.LUT P3, RZ, R122, 0x1, RZ, 0xc0, !PT ;  /* 0x000000017aff7812 */ /* 0x000fe4000786c0ff */
[----:B------:R-:W-:Y:S02]  /*6000*/  SHF.R.U32.HI R122, RZ, 0x3, R119 ;  /* 0x00000003ff7a7819 */ /* 0x000fe40000011677 */
[----:B------:R-:W-:Y:S02]  /*6010*/  LOP3.LUT P2, RZ, R120, 0x1, RZ, 0xc0, !PT ;  /* 0x0000000178ff7812 */ /* 0x000fe4000784c0ff */
[----:B------:R-:W-:-:S02]  /*6020*/  FMNMX3 R121, R121, R58, R57, !PT ;  /* 0x0000003a79797276 */ /* 0x000fc40007800039 */
[--C-:B------:R-:W-:Y:S02]  /*6030*/  SHF.R.U32.HI R120, RZ, 0x2, R119.reuse ;  /* 0x00000002ff787819 */ /* 0x100fe40000011677 */
[----:B------:R-:W-:Y:S02]  /*6040*/  FSEL R62, R61, -INF , !P0 ;  /* 0xff8000003d3e7808 */ /* 0x000fe40004000000 */
[----:B------:R-:W-:Y:S02]  /*6050*/  SHF.R.U32.HI R119, RZ, 0x1, R119 ;  /* 0x00000001ff777819 */ /* 0x000fe40000011677 */
[----:B------:R-:W-:Y:S01]  /*6060*/  FSEL R61, R49, -INF , !P3 ;  /* 0xff800000313d7808 */ /* 0x000fe20005800000 */
[----:B------:R-:W-:Y:S01]  /*6070*/  FMUL R49, R64, UR29 ;  /* 0x0000001d40317c20 */ /* 0x000fe20008400000 */
[----:B------:R-:W-:Y:S02]  /*6080*/  LOP3.LUT P4, RZ, R122, 0x1, RZ, 0xc0, !PT ;  /* 0x000000017aff7812 */ /* 0x000fe4000788c0ff */
[----:B------:R-:W-:-:S02]  /*6090*/  FMNMX3 R121, R121, R60, R59, !PT ;  /* 0x0000003c79797276 */ /* 0x000fc4000780003b */
[----:B------:R-:W-:Y:S01]  /*60a0*/  LOP3.LUT P3, RZ, R119, 0x1, RZ, 0xc0, !PT ;  /* 0x0000000177ff7812 */ /* 0x000fe2000786c0ff */
[----:B------:R-:W-:Y:S01]  /*60b0*/  FMUL R119, R66, UR29 ;  /* 0x0000001d42777c20 */ /* 0x000fe20008400000 */
[----:B------:R-:W-:Y:S02]  /*60c0*/  LOP3.LUT P0, RZ, R120, 0x1, RZ, 0xc0, !PT ;  /* 0x0000000178ff7812 */ /* 0x000fe4000780c0ff */
[----:B------:R-:W-:Y:S02]  /*60d0*/  FSEL R64, R63, -INF , !P2 ;  /* 0xff8000003f407808 */ /* 0x000fe40005000000 */
[----:B------:R-:W-:Y:S02]  /*60e0*/  FSEL R63, R49, -INF , !P4 ;  /* 0xff800000313f7808 */ /* 0x000fe40006000000 */
[----:B------:R-:W-:Y:S02]  /*60f0*/  FMNMX3 R121, R121, R62, R61, !PT ;  /* 0x0000003e79797276 */ /* 0x000fe4000780003d */
[----:B------:R-:W-:-:S02]  /*6100*/  FSEL R66, R65, -INF , !P0 ;  /* 0xff80000041427808 */ /* 0x000fc40004000000 */
[----:B------:R-:W-:Y:S02]  /*6110*/  FSEL R65, R119, -INF , !P3 ;  /* 0xff80000077417808 */ /* 0x000fe40005800000 */
[----:B------:R-:W-:Y:S02]  /*6120*/  FMNMX3 R121, R121, R64, R63, !PT ;  /* 0x0000004079797276 */ /* 0x000fe4000780003f */
[----:B------:R-:W-:Y:S02]  /*6130*/  FSEL R120, R67, -INF , !P1 ;  /* 0xff80000043787808 */ /* 0x000fe40004800000 */
[----:B------:R-:W-:Y:S02]  /*6140*/  FMNMX3 R121, R121, R66, R65, !PT ;  /* 0x0000004279797276 */ /* 0x000fe40007800041 */
[----:B------:R-:W-:Y:S02]  /*6150*/  LOP3.LUT P6, RZ, R2, 0xff, RZ, 0xc0, !PT ;  /* 0x000000ff02ff7812 */ /* 0x000fe400078cc0ff */
[----:B------:R-:W-:-:S05]  /*6160*/  FMNMX R121, R120, R121, !PT ;  /* 0x0000007978797209 */ /* 0x000fca0007800000 */
[----:B------:R-:W0:Y:S06]  /*6170*/  SHFL.BFLY PT, R49, R121, 0x10, 0x1f ;  /* 0x0e001f0079317f89 */ /* 0x000e2c00000e0000 */
[----:B------:R-:W2:Y:S01]  /*6180*/  @!P6 SYNCS.CCTL.IV [UR10+0x4010] ;  /* 0x00401000ff00e9b1 */ /* 0x000ea2000800000a */
[----:B------:R-:W-:Y:S01]  /*6190*/  NOP ;  /* 0x0000000000007918 */ /* 0x000fe20000000000 */
[----:B0-----:R-:W-:-:S05]  /*61a0*/  FMNMX3 R49, R121, R49, R114, !PT ;  /* 0x0000003179317276 */ /* 0x001fca0007800072 */
[--C-:B------:R-:W-:Y:S01]  /*61b0*/  FADD R4, R4, -R49.reuse ;  /* 0x8000003104047221 */ /* 0x100fe20000000000 */
[--C-:B------:R-:W-:Y:S01]  /*61c0*/  FADD R5, R5, -R49.reuse ;  /* 0x8000003105057221 */ /* 0x100fe20000000000 */
[--C-:B------:R-:W-:Y:S01]  /*61d0*/  FADD R6, R6, -R49.reuse ;  /* 0x8000003106067221 */ /* 0x100fe20000000000 */
[--C-:B------:R-:W-:Y:S01]  /*61e0*/  FADD R7, R7, -R49.reuse ;  /* 0x8000003107077221 */ /* 0x100fe20000000000 */
[----:B------:R-:W-:Y:S01]  /*61f0*/  FMUL R4, R4, 1.4426950216293334961 ;  /* 0x3fb8aa3b04047820 */ /* 0x000fe20000400000 */
[----:B------:R-:W-:Y:S01]  /*6200*/  FMUL R5, R5, 1.4426950216293334961 ;  /* 0x3fb8aa3b05057820 */ /* 0x000fe20000400000 */
[----:B------:R-:W-:Y:S01]  /*6210*/  FMUL R6, R6, 1.4426950216293334961 ;  /* 0x3fb8aa3b06067820 */ /* 0x000fe20000400000 */
[----:B------:R-:W-:Y:S01]  /*6220*/  FMUL R7, R7, 1.4426950216293334961 ;  /* 0x3fb8aa3b07077820 */ /* 0x000fe20000400000 */
[--C-:B------:R-:W-:Y:S01]  /*6230*/  FADD R8, R8, -R49.reuse ;  /* 0x8000003108087221 */ /* 0x100fe20000000000 */
[--C-:B------:R-:W-:Y:S01]  /*6240*/  FADD R9, R9, -R49.reuse ;  /* 0x8000003109097221 */ /* 0x100fe20000000000 */
[----:B------:R-:W-:Y:S01]  /*6250*/  MUFU.EX2 R4, R4 ;  /* 0x0000000400047308 */ /* 0x000fe20000000800 */
[--C-:B------:R-:W-:Y:S01]  /*6260*/  FADD R10, R10, -R49.reuse ;  /* 0x800000310a0a7221 */ /* 0x100fe20000000000 */
[----:B------:R-:W-:Y:S01]  /*6270*/  FMUL R8, R8, 1.4426950216293334961 ;  /* 0x3fb8aa3b08087820 */ /* 0x000fe20000400000 */
[----:B------:R-:W-:Y:S01]  /*6280*/  FMUL R9, R9, 1.4426950216293334961 ;  /* 0x3fb8aa3b09097820 */ /* 0x000fe20000400000 */
[--C-:B------:R-:W-:Y:S01]  /*6290*/  FADD R11, R11, -R49.reuse ;  /* 0x800000310b0b7221 */ /* 0x100fe20000000000 */
[----:B------:R-:W-:Y:S01]  /*62a0*/  FMUL R10, R10, 1.4426950216293334961 ;  /* 0x3fb8aa3b0a0a7820 */ /* 0x000fe20000400000 */
[--C-:B------:R-:W-:Y:S01]  /*62b0*/  FADD R12, R12, -R49.reuse ;  /* 0x800000310c0c7221 */ /* 0x100fe20000000000 */
[--C-:B------:R-:W-:Y:S01]  /*62c0*/  FADD R13, R13, -R49.reuse ;  /* 0x800000310d0d7221 */ /* 0x100fe20000000000 */
[----:B------:R-:W0:Y:S01]  /*62d0*/  MUFU.EX2 R5, R5 ;  /* 0x0000000500057308 */ /* 0x000e220000000800 */
[----:B------:R-:W-:Y:S01]  /*62e0*/  FMUL R11, R11, 1.4426950216293334961 ;  /* 0x3fb8aa3b0b0b7820 */ /* 0x000fe20000400000 */
[----:B------:R-:W-:Y:S01]  /*62f0*/  FMUL R12, R12, 1.4426950216293334961 ;  /* 0x3fb8aa3b0c0c7820 */ /* 0x000fe20000400000 */
[----:B------:R-:W-:Y:S01]  /*6300*/  FMUL R13, R13, 1.4426950216293334961 ;  /* 0x3fb8aa3b0d0d7820 */ /* 0x000fe20000400000 */
[--C-:B------:R-:W-:Y:S01]  /*6310*/  FADD R14, R14, -R49.reuse ;  /* 0x800000310e0e7221 */ /* 0x100fe20000000000 */
[--C-:B------:R-:W-:Y:S01]  /*6320*/  FADD R15, R15, -R49.reuse ;  /* 0x800000310f0f7221 */ /* 0x100fe20000000000 */
[--C-:B------:R-:W-:Y:S01]  /*6330*/  FADD R16, R16, -R49.reuse ;  /* 0x8000003110107221 */ /* 0x100fe20000000000 */
[--C-:B------:R-:W-:Y:S01]  /*6340*/  FADD R17, R17, -R49.reuse ;  /* 0x8000003111117221 */ /* 0x100fe20000000000 */
[----:B------:R-:W3:Y:S01]  /*6350*/  MUFU.EX2 R6, R6 ;  /* 0x0000000600067308 */ /* 0x000ee20000000800 */
[----:B------:R-:W-:Y:S01]  /*6360*/  FMUL R14, R14, 1.4426950216293334961 ;  /* 0x3fb8aa3b0e0e7820 */ /* 0x000fe20000400000 */
[----:B------:R-:W-:Y:S01]  /*6370*/  FMUL R15, R15, 1.4426950216293334961 ;  /* 0x3fb8aa3b0f0f7820 */ /* 0x000fe20000400000 */
[----:B------:R-:W-:Y:S01]  /*6380*/  FMUL R16, R16, 1.4426950216293334961 ;  /* 0x3fb8aa3b10107820 */ /* 0x000fe20000400000 */
[----:B------:R-:W-:Y:S01]  /*6390*/  FMUL R17, R17, 1.4426950216293334961 ;  /* 0x3fb8aa3b11117820 */ /* 0x000fe20000400000 */
[--C-:B------:R-:W-:Y:S01]  /*63a0*/  FADD R18, R18, -R49.reuse ;  /* 0x8000003112127221 */ /* 0x100fe20000000000 */
[--C-:B------:R-:W-:Y:S01]  /*63b0*/  FADD R19, R19, -R49.reuse ;  /* 0x8000003113137221 */ /* 0x100fe20000000000 */
[----:B------:R-:W-:Y:S01]  /*63c0*/  FADD R20, R20, -R49 ;  /* 0x8000003114147221 */ /* 0x000fe20000000000 */
[----:B------:R-:W4:Y:S01]  /*63d0*/  MUFU.EX2 R7, R7 ;  /* 0x0000000700077308 */ /* 0x000f220000000800 */
[----:B0-----:R-:W-:Y:S01]  /*63e0*/  FADD R67, R4, R5 ;  /* 0x0000000504437221 */ /* 0x001fe20000000000 */
[----:B------:R-:W-:Y:S01]  /*63f0*/  FMUL R18, R18, 1.4426950216293334961 ;  /* 0x3fb8aa3b12127820 */ /* 0x000fe20000400000 */
[----:B------:R-:W-:Y:S01]  /*6400*/  FMUL R19, R19, 1.4426950216293334961 ;  /* 0x3fb8aa3b13137820 */ /* 0x000fe20000400000 */
[----:B------:R-:W-:Y:S01]  /*6410*/  FMUL R20, R20, 1.4426950216293334961 ;  /* 0x3fb8aa3b14147820 */ /* 0x000fe20000400000 */
[--C-:B------:R-:W-:Y:S01]  /*6420*/  FADD R21, R21, -R49.reuse ;  /* 0x8000003115157221 */ /* 0x100fe20000000000 */
[--C-:B------:R-:W-:Y:S01]  /*6430*/  FADD R22, R22, -R49.reuse ;  /* 0x8000003116167221 */ /* 0x100fe20000000000 */
[----:B------:R-:W-:Y:S01]  /*6440*/  FADD R23, R23, -R49 ;  /* 0x8000003117177221 */ /* 0x000fe20000000000 */
[----:B------:R-:W0:Y:S01]  /*6450*/  MUFU.EX2 R8, R8 ;  /* 0x0000000800087308 */ /* 0x000e220000000800 */
[----:B---3--:R-:W-:Y:S01]  /*6460*/  FADD R122, R6, R67 ;  /* 0x00000043067a7221 */ /* 0x008fe20000000000 */
[----:B------:R-:W-:Y:S01]  /*6470*/  FMUL R21, R21, 1.4426950216293334961 ;  /* 0x3fb8aa3b15157820 */ /* 0x000fe20000400000 */
[----:B------:R-:W-:Y:S01]  /*6480*/  FMUL R22, R22, 1.4426950216293334961 ;  /* 0x3fb8aa3b16167820 */ /* 0x000fe20000400000 */
[----:B------:R-:W-:Y:S01]  /*6490*/  FMUL R23, R23, 1.4426950216293334961 ;  /* 0x3fb8aa3b17177820 */ /* 0x000fe20000400000 */
[--C-:B------:R-:W-:Y:S01]  /*64a0*/  FADD R24, R24, -R49.reuse ;  /* 0x8000003118187221 */ /* 0x100fe20000000000 */
[--C-:B------:R-:W-:Y:S01]  /*64b0*/  FADD R25, R25, -R49.reuse ;  /* 0x8000003119197221 */ /* 0x100fe20000000000 */
[--C-:B------:R-:W-:Y:S01]  /*64c0*/  FADD R26, R26, -R49.reuse ;  /* 0x800000311a1a7221 */ /* 0x100fe20000000000 */
[----:B------:R-:W3:Y:S01]  /*64d0*/  MUFU.EX2 R9, R9 ;  /* 0x0000000900097308 */ /* 0x000ee20000000800 */
[----:B----4-:R-:W-:Y:S01]  /*64e0*/  FADD R67, R7, R122 ;  /* 0x0000007a07437221 */ /* 0x010fe20000000000 */
        /* <DEDUP_REMOVED lines=10> */
[--C-:B------:R-:W-:Y:S01]  /*6590*/  FADD R48, R48, -R49.reuse ;  /* 0x8000003130307221 */ /* 0x100fe20000000000 */
[--C-:B------:R-:W-:Y:S01]  /*65a0*/  FADD R50, R50, -R49.reuse ;  /* 0x8000003132327221 */ /* 0x100fe20000000000 */
[----:B------:R-:W-:Y:S01]  /*65b0*/  FMUL R29, R29, 1.4426950216293334961 ;  /* 0x3fb8aa3b1d1d7820 */ /* 0x000fe20000400000 */
[--C-:B------:R-:W-:Y:S01]  /*65c0*/  FADD R30, R30, -R49.reuse ;  /* 0x800000311e1e7221 */ /* 0x100fe20000000000 */
[----:B------:R-:W0:Y:S01]  /*65d0*/  MUFU.EX2 R11, R11 ;  /* 0x0000000b000b7308 */ /* 0x000e220000000800 */
[----:B---3--:R-:W-:Y:S01]  /*65e0*/  FADD R67, R9, R122 ;  /* 0x0000007a09437221 */ /* 0x008fe20000000000 */
[----:B------:R-:W-:Y:S01]  /*65f0*/  FMUL R119, R48, 1.4426950216293334961 ;  /* 0x3fb8aa3b30777820 */ /* 0x000fe20000400000 */
[----:B------:R-:W-:Y:S01]  /*6600*/  FMUL R30, R30, 1.4426950216293334961 ;  /* 0x3fb8aa3b1e1e7820 */ /* 0x000fe20000400000 */
[--C-:B------:R-:W-:Y:S01]  /*6610*/  FADD R31, R31, -R49.reuse ;  /* 0x800000311f1f7221 */ /* 0x100fe20000000000 */
[--C-:B------:R-:W-:Y:S01]  /*6620*/  FADD R48, R47, -R49.reuse ;  /* 0x800000312f307221 */ /* 0x100fe20000000000 */
[--C-:B------:R-:W-:Y:S01]  /*6630*/  FADD R118, R118, -R49.reuse ;  /* 0x8000003176767221 */ /* 0x100fe20000000000 */
[----:B------:R-:W-:Y:S01]  /*6640*/  FADD R32, R32, -R49 ;  /* 0x8000003120207221 */ /* 0x000fe20000000000 */
[----:B------:R-:W3:Y:S01]  /*6650*/  MUFU.EX2 R12, R12 ;  /* 0x0000000c000c7308 */ /* 0x000ee20000000800 */
[----:B----4-:R-:W-:Y:S01]  /*6660*/  FADD R122, R10, R67 ;  /* 0x000000430a7a7221 */ /* 0x010fe20000000000 */
[----:B------:R-:W-:Y:S01]  /*6670*/  FMUL R31, R31, 1.4426950216293334961 ;  /* 0x3fb8aa3b1f1f7820 */ /* 0x000fe20000400000 */
[----:B------:R-:W-:Y:S01]  /*6680*/  FMUL R32, R32, 1.4426950216293334961 ;  /* 0x3fb8aa3b20207820 */ /* 0x000fe20000400000 */
[--C-:B------:R-:W-:Y:S01]  /*6690*/  FADD R33, R33, -R49.reuse ;  /* 0x8000003121217221 */ /* 0x100fe20000000000 */
[--C-:B------:R-:W-:Y:S01]  /*66a0*/  FADD R34, R34, -R49.reuse ;  /* 0x8000003122227221 */ /* 0x100fe20000000000 */
[--C-:B------:R-:W-:Y:S01]  /*66b0*/  FADD R35, R35, -R49.reuse ;  /* 0x8000003123237221 */ /* 0x100fe20000000000 */
[--C-:B------:R-:W-:Y:S01]  /*66c0*/  FADD R36, R36, -R49.reuse ;  /* 0x8000003124247221 */ /* 0x100fe20000000000 */
[----:B------:R-:W4:Y:S01]  /*66d0*/  MUFU.EX2 R13, R13 ;  /* 0x0000000d000d7308 */ /* 0x000f220000000800 */
[----:B0-----:R-:W-:Y:S01]  /*66e0*/  FADD R67, R11, R122 ;  /* 0x0000007a0b437221 */ /* 0x001fe20000000000 */
[----:B------:R-:W-:Y:S01]  /*66f0*/  FMUL R33, R33, 1.4426950216293334961 ;  /* 0x3fb8aa3b21217820 */ /* 0x000fe20000400000 */
[----:B------:R-:W-:Y:S01]  /*6700*/  FMUL R34, R34, 1.4426950216293334961 ;  /* 0x3fb8aa3b22227820 */ /* 0x000fe20000400000 */
[----:B------:R-:W-:Y:S01]  /*6710*/  FMUL R35, R35, 1.4426950216293334961 ;  /* 0x3fb8aa3b23237820 */ /* 0x000fe20000400000 */
[----:B------:R-:W-:Y:S01]  /*6720*/  FMUL R36, R36, 1.4426950216293334961 ;  /* 0x3fb8aa3b24247820 */ /* 0x000fe20000400000 */
[--C-:B------:R-:W-:Y:S01]  /*6730*/  FADD R37, R37, -R49.reuse ;  /* 0x8000003125257221 */ /* 0x100fe20000000000 */
[----:B------:R-:W-:Y:S01]  /*6740*/  FADD R38, R38, -R49 ;  /* 0x8000003126267221 */ /* 0x000fe20000000000 */
[----:B------:R-:W0:Y:S01]  /*6750*/  MUFU.EX2 R14, R14 ;  /* 0x0000000e000e7308 */ /* 0x000e220000000800 */
[----:B---3--:R-:W-:Y:S01]  /*6760*/  FADD R122, R12, R67 ;  /* 0x000000430c7a7221 */ /* 0x008fe20000000000 */
[----:B------:R-:W-:Y:S01]  /*6770*/  FMUL R37, R37, 1.4426950216293334961 ;  /* 0x3fb8aa3b25257820 */ /* 0x000fe20000400000 */
[--C-:B------:R-:W-:Y:S01]  /*6780*/  FADD R52, R52, -R49.reuse ;  /* 0x8000003134347221 */ /* 0x100fe20000000000 */
        /* <DEDUP_REMOVED lines=17> */
[----:B------:R-:W-:Y:S01]  /*68a0*/  FMUL R43, R43, 1.4426950216293334961 ;  /* 0x3fb8aa3b2b2b7820 */ /* 0x000fe20000400000 */
[--C-:B------:R-:W-:Y:S01]  /*68b0*/  FADD R44, R44, -R49.reuse ;  /* 0x800000312c2c7221 */ /* 0x100fe20000000000 */
[--C-:B------:R-:W-:Y:S01]  /*68c0*/  FADD R45, R45, -R49.reuse ;  /* 0x800000312d2d7221 */ /* 0x100fe20000000000 */
[----:B------:R-:W0:Y:S01]  /*68d0*/  MUFU.EX2 R17, R17 ;  /* 0x0000001100117308 */ /* 0x000e220000000800 */
[----:B---3--:R-:W-:Y:S01]  /*68e0*/  FADD R67, R15, R122 ;  /* 0x0000007a0f437221 */ /* 0x008fe20000000000 */
[----:B------:R-:W-:Y:S01]  /*68f0*/  FMUL R53, R53, 1.4426950216293334961 ;  /* 0x3fb8aa3b35357820 */ /* 0x000fe20000400000 */
[----:B------:R-:W-:Y:S01]  /*6900*/  FMUL R44, R44, 1.4426950216293334961 ;  /* 0x3fb8aa3b2c2c7820 */ /* 0x000fe20000400000 */
[----:B------:R-:W-:Y:S01]  /*6910*/  FMUL R45, R45, 1.4426950216293334961 ;  /* 0x3fb8aa3b2d2d7820 */ /* 0x000fe20000400000 */
[--C-:B------:R-:W-:Y:S01]  /*6920*/  FADD R46, R46, -R49.reuse ;  /* 0x800000312e2e7221 */ /* 0x100fe20000000000 */
[----:B------:R-:W-:Y:S01]  /*6930*/  FMUL R48, R48, 1.4426950216293334961 ;  /* 0x3fb8aa3b30307820 */ /* 0x000fe20000400000 */
        /* <DEDUP_REMOVED lines=20> */
[----:B------:R-:W-:Y:S01]  /*6a80*/  FMUL R62, R62, 1.4426950216293334961 ;  /* 0x3fb8aa3b3e3e7820 */ /* 0x000fe20000400000 */
[--C-:B------:R-:W-:Y:S01]  /*6a90*/  FADD R61, R61, -R49.reuse ;  /* 0x800000313d3d7221 */ /* 0x100fe20000000000 */
        /* <DEDUP_REMOVED lines=8> */
[----:B------:R-:W-:Y:S01]  /*6b20*/  FMUL R66, R66, 1.4426950216293334961 ;  /* 0x3fb8aa3b42427820 */ /* 0x000fe20000400000 */
[--C-:B------:R-:W-:Y:S01]  /*6b30*/  FADD R65, R65, -R49.reuse ;  /* 0x8000003141417221 */ /* 0x100fe20000000000 */
[----:B------:R-:W-:Y:S01]  /*6b40*/  FADD R120, R120, -R49 ;  /* 0x8000003178787221 */ /* 0x000fe20000000000 */
[----:B------:R-:W4:Y:S01]  /*6b50*/  MUFU.EX2 R22, R22 ;  /* 0x0000001600167308 */ /* 0x000f220000000800 */
[----:B0-----:R-:W-:Y:S01]  /*6b60*/  FADD R122, R20, R67 ;  /* 0x00000043147a7221 */ /* 0x001fe20000000000 */
[----:B------:R-:W-:Y:S01]  /*6b70*/  FMUL R65, R65, 1.4426950216293334961 ;  /* 0x3fb8aa3b41417820 */ /* 0x000fe20000400000 */
[----:B------:R-:W-:-:S05]  /*6b80*/  FMUL R120, R120, 1.4426950216293334961 ;  /* 0x3fb8aa3b78787820 */ /* 0x000fca0000400000 */
[----:B------:R-:W0:Y:S01]  /*6b90*/  MUFU.EX2 R23, R23 ;  /* 0x0000001700177308 */ /* 0x000e220000000800 */
[----:B---3--:R-:W-:-:S07]  /*6ba0*/  FADD R67, R21, R122 ;  /* 0x0000007a15437221 */ /* 0x008fce0000000000 */
[----:B------:R-:W3:Y:S01]  /*6bb0*/  MUFU.EX2 R24, R24 ;  /* 0x0000001800187308 */ /* 0x000ee20000000800 */
[----:B----4-:R-:W-:Y:S01]  /*6bc0*/  FADD R122, R22, R67 ;  /* 0x00000043167a7221 */ /* 0x010fe20000000000 */
[----:B------:R-:W-:-:S06]  /*6bd0*/  FMUL R67, R50, 1.4426950216293334961 ;  /* 0x3fb8aa3b32437820 */ /* 0x000fcc0000400000 */
[----:B------:R-:W4:Y:S01]  /*6be0*/  MUFU.EX2 R25, R25 ;  /* 0x0000001900197308 */ /* 0x000f220000000800 */
[----:B0-----:R-:W-:-:S07]  /*6bf0*/  FADD R121, R23, R122 ;  /* 0x0000007a17797221 */ /* 0x001fce0000000000 */
[----:B------:R-:W0:Y:S01]  /*6c00*/  MUFU.EX2 R26, R26 ;  /* 0x0000001a001a7308 */ /* 0x000e220000000800 */
[----:B---3--:R-:W-:-:S07]  /*6c10*/  FADD R50, R24, R121 ;  /* 0x0000007918327221 */ /* 0x008fce0000000000 */
[----:B------:R-:W3:Y:S08]  /*6c20*/  MUFU.EX2 R27, R27 ;  /* 0x0000001b001b7308 */ /* 0x000ef00000000800 */
[----:B------:R-:W5:Y:S08]  /*6c30*/  MUFU.EX2 R28, R28 ;  /* 0x0000001c001c7308 */ /* 0x000f700000000800 */
[----:B------:R-:W1:Y:S08]  /*6c40*/  MUFU.EX2 R29, R29 ;  /* 0x0000001d001d7308 */ /* 0x000e700000000800 */
[----:B------:R4:W-:Y:S08]  /*6c50*/  MUFU.EX2 R47, R119 ;  /* 0x00000077002f7308 */ /* 0x0009f00000000800 */
[----:B------:R-:W1:Y:S01]  /*6c60*/  MUFU.EX2 R30, R30 ;  /* 0x0000001e001e7308 */ /* 0x000e620000000800 */
[----:B----4-:R-:W-:Y:S01]  /*6c70*/  FADD R119, R25, R50 ;  /* 0x0000003219777221 */ /* 0x010fe20000000000 */
[----:B------:R-:W-:-:S03]  /*6c80*/  FMUL R50, R118, 1.4426950216293334961 ;  /* 0x3fb8aa3b76327820 */ /* 0x000fc60000400000 */
[----:B0-----:R-:W-:-:S03]  /*6c90*/  FADD R118, R26, R119 ;  /* 0x000000771a767221 */ /* 0x001fc60000000000 */
[----:B------:R-:W0:Y:S01]  /*6ca0*/  MUFU.EX2 R31, R31 ;  /* 0x0000001f001f7308 */ /* 0x000e220000000800 */
[----:B---3--:R-:W-:Y:S01]  /*6cb0*/  FADD R119, R27, R118 ;  /* 0x000000761b777221 */ /* 0x008fe20000000000 */
[----:B------:R-:W-:Y:S01]  /*6cc0*/  FMUL R118, R52, 1.4426950216293334961 ;  /* 0x3fb8aa3b34767820 */ /* 0x000fe20000400000 */
[----:B------:R-:W-:Y:S02]  /*6cd0*/  FADD R52, R51, -R49 ;  /* 0x8000003133347221 */ /* 0x000fe40000000000 */
[----:B-----5:R-:W-:Y:S02]  /*6ce0*/  FADD R122, R28, R119 ;  /* 0x000000771c7a7221 */ /* 0x020fe40000000000 */
[----:B------:R-:W-:Y:S01]  /*6cf0*/  FMUL R52, R52, 1.4426950216293334961 ;  /* 0x3fb8aa3b34347820 */ /* 0x000fe20000400000 */
[----:B------:R-:W3:Y:S01]  /*6d00*/  MUFU.EX2 R32, R32 ;  /* 0x0000002000207308 */ /* 0x000ee20000000800 */
[----:B-1----:R-:W-:-:S04]  /*6d10*/  FADD R119, R29, R122 ;  /* 0x0000007a1d777221 */ /* 0x002fc80000000000 */
[----:B------:R-:W-:-:S03]  /*6d20*/  FADD R122, R30, R119 ;  /* 0x000000771e7a7221 */ /* 0x000fc60000000000 */
[----:B------:R-:W1:Y:S01]  /*6d30*/  MUFU.EX2 R33, R33 ;  /* 0x0000002100217308 */ /* 0x000e620000000800 */
[----:B0-----:R-:W-:-:S07]  /*6d40*/  FADD R119, R31, R122 ;  /* 0x0000007a1f777221 */ /* 0x001fce0000000000 */
[----:B------:R-:W0:Y:S01]  /*6d50*/  MUFU.EX2 R34, R34 ;  /* 0x0000002200227308 */ /* 0x000e220000000800 */
[----:B---3--:R-:W-:-:S07]  /*6d60*/  FADD R122, R32, R119 ;  /* 0x00000077207a7221 */ /* 0x008fce0000000000 */
[----:B------:R-:W3:Y:S01]  /*6d70*/  MUFU.EX2 R35, R35 ;  /* 0x0000002300237308 */ /* 0x000ee20000000800 */
[----:B-1----:R-:W-:-:S07]  /*6d80*/  FADD R119, R33, R122 ;  /* 0x0000007a21777221 */ /* 0x002fce0000000000 */
[----:B------:R-:W1:Y:S08]  /*6d90*/  MUFU.EX2 R36, R36 ;  /* 0x0000002400247308 */ /* 0x000e700000000800 */
[----:B------:R-:W4:Y:S08]  /*6da0*/  MUFU.EX2 R37, R37 ;  /* 0x0000002500257308 */ /* 0x000f300000000800 */
[----:B------:R-:W5:Y:S08]  /*6db0*/  MUFU.EX2 R38, R38 ;  /* 0x0000002600267308 */ /* 0x000f700000000800 */
[----:B------:R0:W-:Y:S08]  /*6dc0*/  MUFU.EX2 R51, R118 ;  /* 0x0000007600337308 */ /* 0x0001f00000000800 */
[----:B------:R-:W2:Y:S01]  /*6dd0*/  MUFU.EX2 R39, R39 ;  /* 0x0000002700277308 */ /* 0x000ea20000000800 */
[----:B0-----:R-:W-:-:S04]  /*6de0*/  FADD R118, R34, R119 ;  /* 0x0000007722767221 */ /* 0x001fc80000000000 */
[----:B---3--:R-:W-:-:S03]  /*6df0*/  FADD R119, R35, R118 ;  /* 0x0000007623777221 */ /* 0x008fc60000000000 */
[----:B------:R-:W0:Y:S01]  /*6e00*/  MUFU.EX2 R40, R40 ;  /* 0x0000002800287308 */ /* 0x000e220000000800 */
[----:B-1----:R-:W-:-:S04]  /*6e10*/  FADD R118, R36, R119 ;  /* 0x0000007724767221 */ /* 0x002fc80000000000 */
[----:B----4-:R-:W-:-:S03]  /*6e20*/  FADD R119, R37, R118 ;  /* 0x0000007625777221 */ /* 0x010fc60000000000 */
[----:B------:R-:W1:Y:S08]  /*6e30*/  MUFU.EX2 R41, R41 ;  /* 0x0000002900297308 */ /* 0x000e700000000800 */
[----:B------:R-:W3:Y:S08]  /*6e40*/  MUFU.EX2 R42, R42 ;  /* 0x0000002a002a7308 */ /* 0x000ef00000000800 */
[----:B------:R5:W-:Y:S08]  /*6e50*/  MUFU.EX2 R123, R54 ;  /* 0x00000036007b7308 */ /* 0x000bf00000000800 */
[----:B------:R-:W4:Y:S01]  /*6e60*/  MUFU.EX2 R43, R43 ;  /* 0x0000002b002b7308 */ /* 0x000f220000000800 */
[----:B-----5:R-:W-:-:S07]  /*6e70*/  FADD R54, R38, R119 ;  /* 0x0000007726367221 */ /* 0x020fce0000000000 */
[----:B------:R2:W-:Y:S08]  /*6e80*/  MUFU.EX2 R125, R53 ;  /* 0x00000035007d7308 */ /* 0x0005f00000000800 */
[----:B------:R-:W5:Y:S01]  /*6e90*/  MUFU.EX2 R44, R44 ;  /* 0x0000002c002c7308 */ /* 0x000f620000000800 */
[----:B--2---:R-:W-:-:S04]  /*6ea0*/  FADD R53, R39, R54 ;  /* 0x0000003627357221 */ /* 0x004fc80000000000 */
[----:B0-----:R-:W-:-:S03]  /*6eb0*/  FADD R54, R40, R53 ;  /* 0x0000003528367221 */ /* 0x001fc60000000000 */
[----:B------:R-:W0:Y:S01]  /*6ec0*/  MUFU.EX2 R45, R45 ;  /* 0x0000002d002d7308 */ /* 0x000e220000000800 */
[----:B-1----:R-:W-:-:S04]  /*6ed0*/  FADD R53, R41, R54 ;  /* 0x0000003629357221 */ /* 0x002fc80000000000 */
[----:B---3--:R-:W-:-:S03]  /*6ee0*/  FADD R54, R42, R53 ;  /* 0x000000352a367221 */ /* 0x008fc60000000000 */
[----:B------:R-:W1:Y:S01]  /*6ef0*/  MUFU.EX2 R46, R46 ;  /* 0x0000002e002e7308 */ /* 0x000e620000000800 */
[----:B----4-:R-:W-:-:S04]  /*6f00*/  FADD R53, R43, R54 ;  /* 0x000000362b357221 */ /* 0x010fc80000000000 */
[----:B-----5:R-:W-:-:S03]  /*6f10*/  FADD R54, R44, R53 ;  /* 0x000000352c367221 */ /* 0x020fc60000000000 */
[----:B------:R-:W2:Y:S01]  /*6f20*/  MUFU.EX2 R48, R48 ;  /* 0x0000003000307308 */ /* 0x000ea20000000800 */
[----:B0-----:R-:W-:-:S07]  /*6f30*/  FADD R53, R45, R54 ;  /* 0x000000362d357221 */ /* 0x001fce0000000000 */
[----:B------:R-:W0:Y:S01]  /*6f40*/  MUFU.EX2 R67, R67 ;  /* 0x0000004300437308 */ /* 0x000e220000000800 */
[----:B-1----:R-:W-:-:S04]  /*6f50*/  FADD R54, R46, R53 ;  /* 0x000000352e367221 */ /* 0x002fc80000000000 */
[----:B------:R-:W-:-:S03]  /*6f60*/  FADD R53, R47, R54 ;  /* 0x000000362f357221 */ /* 0x000fc60000000000 */
[----:B------:R-:W1:Y:S01]  /*6f70*/  MUFU.EX2 R50, R50 ;  /* 0x0000003200327308 */ /* 0x000e620000000800 */
[----:B--2---:R-:W-:-:S07]  /*6f80*/  FADD R54, R48, R53 ;  /* 0x0000003530367221 */ /* 0x004fce0000000000 */
[----:B------:R-:W2:Y:S01]  /*6f90*/  MUFU.EX2 R52, R52 ;  /* 0x0000003400347308 */ /* 0x000ea20000000800 */
[----:B0-----:R-:W-:-:S07]  /*6fa0*/  FADD R53, R67, R54 ;  /* 0x0000003643357221 */ /* 0x001fce0000000000 */
[----:B------:R-:W0:Y:S01]  /*6fb0*/  MUFU.EX2 R122, R56 ;  /* 0x00000038007a7308 */ /* 0x000e220000000800 */
[----:B-1----:R-:W-:-:S04]  /*6fc0*/  FADD R54, R50, R53 ;  /* 0x0000003532367221 */ /* 0x002fc80000000000 */
[----:B------:R-:W-:-:S03]  /*6fd0*/  FADD R53, R51, R54 ;  /* 0x0000003633357221 */ /* 0x000fc60000000000 */
[----:B------:R-:W1:Y:S01]  /*6fe0*/  MUFU.EX2 R127, R55 ;  /* 0x00000037007f7308 */ /* 0x000e620000000800 */
[----:B--2---:R-:W-:Y:S01]  /*6ff0*/  FADD R54, R52, R53 ;  /* 0x0000003534367221 */ /* 0x004fe20000000000 */
[----:B------:R-:W-:-:S03]  /*7000*/  FADD R53, -R49, R114 ;  /* 0x0000007231357221 */ /* 0x000fc60000000100 */
[----:B------:R-:W-:Y:S01]  /*7010*/  FADD R54, R123, R54 ;  /* 0x000000367b367221 */ /* 0x000fe20000000000 */
[----:B------:R-:W-:Y:S02]  /*7020*/  FMUL R53, R53, 1.4426950216293334961 ;  /* 0x3fb8aa3b35357820 */ /* 0x000fe40000400000 */
[----:B------:R-:W2:Y:S01]  /*7030*/  MUFU.EX2 R124, R58 ;  /* 0x0000003a007c7308 */ /* 0x000ea20000000800 */
[----:B------:R-:W-:-:S04]  /*7040*/  FADD R54, R125, R54 ;  /* 0x000000367d367221 */ /* 0x000fc80000000000 */
[----:B0-----:R-:W-:-:S03]  /*7050*/  FADD R54, R122, R54 ;  /* 0x000000367a367221 */ /* 0x001fc60000000000 */
[----:B------:R-:W0:Y:S01]  /*7060*/  MUFU.EX2 R136, R53 ;  /* 0x0000003500887308 */ /* 0x000e220000000800 */
[----:B-1----:R-:W-:-:S07]  /*7070*/  FADD R54, R127, R54 ;  /* 0x000000367f367221 */ /* 0x002fce0000000000 */
[----:B------:R1:W3:Y:S01]  /*7080*/  MUFU.EX2 R129, R57 ;  /* 0x0000003900817308 */ /* 0x0002e20000000800 */
[----:B--2---:R-:W-:-:S07]  /*7090*/  FADD R54, R124, R54 ;  /* 0x000000367c367221 */ /* 0x004fce0000000000 */
[----:B------:R-:W2:Y:S01]  /*70a0*/  MUFU.EX2 R126, R60 ;  /* 0x0000003c007e7308 */ /* 0x000ea20000000800 */
[----:B0-----:R0:W-:Y:S01]  /*70b0*/  STSM.16.M88 [R108+0x2000], R136 ;  /* 0x002000886c007844 */ /* 0x0011e20000000000 */
[----:B-1----:R-:W-:Y:S01]  /*70c0*/  IMAD.WIDE R56, R115, 0x2, R100 ;  /* 0x0000000273387825 */ /* 0x002fe200078e0264 */
[----:B------:R-:W-:Y:S03]  /*70d0*/  BAR.SYNC.DEFER_BLOCKING 0x0 ;  /* 0x0000000000007b1d */ /* 0x000fe60000010000 */
[----:B---3--:R-:W-:-:S03]  /*70e0*/  FADD R54, R129, R54 ;  /* 0x0000003681367221 */ /* 0x008fc60000000000 */
[----:B------:R-:W1:Y:S01]  /*70f0*/  MUFU.EX2 R131, R59 ;  /* 0x0000003b00837308 */ /* 0x000e620000000800 */
[----:B--2---:R-:W-:-:S07]  /*7100*/  FADD R54, R126, R54 ;  /* 0x000000367e367221 */ /* 0x004fce0000000000 */
[----:B------:R-:W2:Y:S08]  /*7110*/  MUFU.EX2 R128, R62 ;  /* 0x0000003e00807308 */ /* 0x000eb00000000800 */
[----:B------:R-:W3:Y:S01]  /*7120*/  MUFU.EX2 R133, R61 ;  /* 0x0000003d00857308 */ /* 0x000ee20000000800 */
[----:B-1----:R-:W-:Y:S01]  /*7130*/  FADD R54, R131, R54 ;  /* 0x0000003683367221 */ /* 0x002fe20000000000 */
[----:B------:R0:W1:Y:S01]  /*7140*/  LDSM.16.M88 R114, [R110+UR10+0x2000] ;  /* 0x0020000a6e72783b */ /* 0x0000620008000000 */
[----:B------:R-:W4:Y:S05]  /*7150*/  SYNCS.PHASECHK.TRANS64.TRYWAIT P0, [UR13], R116 ;  /* 0x00000074ff0075a7 */ /* 0x000f2a000800110d */
[----:B------:R-:W5:Y:S01]  /*7160*/  MUFU.EX2 R130, R64 ;  /* 0x0000004000827308 */ /* 0x000f620000000800 */
[----:B--2---:R-:W-:-:S07]  /*7170*/  FADD R54, R128, R54 ;  /* 0x0000003680367221 */ /* 0x004fce0000000000 */
[----:B------:R2:W0:Y:S01]  /*7180*/  MUFU.EX2 R135, R63 ;  /* 0x0000003f00877308 */ /* 0x0004220000000800 */
[----:B---3--:R-:W-:-:S07]  /*7190*/  FADD R54, R133, R54 ;  /* 0x0000003685367221 */ /* 0x008fce0000000000 */
[----:B------:R-:W3:Y:S01]  /*71a0*/  MUFU.EX2 R132, R66 ;  /* 0x0000004200847308 */ /* 0x000ee20000000800 */
[----:B-----5:R-:W-:Y:S01]  /*71b0*/  FADD R54, R130, R54 ;  /* 0x0000003682367221 */ /* 0x020fe20000000000 */
[----:B--2---:R-:W-:-:S06]  /*71c0*/  IMAD.WIDE R62, R115, 0x2, R94 ;  /* 0x00000002733e7825 */ /* 0x004fcc00078e025e */
[----:B------:R-:W2:Y:S01]  /*71d0*/  MUFU.EX2 R137, R65 ;  /* 0x0000004100897308 */ /* 0x000ea20000000800 */
[----:B0-----:R-:W-:-:S07]  /*71e0*/  FADD R54, R135, R54 ;  /* 0x0000003687367221 */ /* 0x001fce0000000000 */
[----:B------:R-:W0:Y:S01]  /*71f0*/  MUFU.EX2 R134, R120 ;  /* 0x0000007800867308 */ /* 0x000e220000000800 */
[----:B---3--:R-:W-:-:S04]  /*7200*/  FADD R54, R132, R54 ;  /* 0x0000003684367221 */ /* 0x008fc80000000000 */
[----:B--2---:R-:W-:-:S04]  /*7210*/  FADD R54, R137, R54 ;  /* 0x0000003689367221 */ /* 0x004fc80000000000 */
[----:B0-----:R-:W-:Y:S01]  /*7220*/  FADD R53, R134, R54 ;  /* 0x0000003686357221 */ /* 0x001fe20000000000 */
[----:B------:R-:W-:-:S04]  /*7230*/  IMAD.WIDE R54, R115, 0x2, R102 ;  /* 0x0000000273367825 */ /* 0x000fc800078e0266 */
[----:B------:R0:W2:Y:S01]  /*7240*/  SHFL.BFLY PT, R66, R53, 0x10, 0x1f ;  /* 0x0e001f0035427f89 */ /* 0x0000a200000e0000 */
[----:B-1--4-:R-:W-:Y:S05]  /*7250*/  @!P0 BRA `(.L_x_15) ;  /* 0x0000001400448947 */ /* 0x012fea0003800000 */
.L_x_24:
[C---:B------:R-:W-:Y:S01]  /*7260*/  IMAD.WIDE R64, R115.reuse, 0x2, R92 ;  /* 0x0000000273407825 */ /* 0x040fe200078e025c */
[----:B------:R-:W3:Y:S03]  /*7270*/  LDG.E.U16 R54, desc[UR26][R54.64] ;  /* 0x0000001a36367981 */ /* 0x000ee6000c1e1500 */
[C---:B------:R-:W-:Y:S01]  /*7280*/  IMAD.WIDE R58, R115.reuse, 0x2, R98 ;  /* 0x00000002733a7825 */ /* 0x040fe200078e0262 */
[----:B------:R-:W4:Y:S03]  /*7290*/  LDG.E.U16 R62, desc[UR26][R62.64] ;  /* 0x0000001a3e3e7981 */ /* 0x000f26000c1e1500 */
[C---:B------:R-:W-:Y:S01]  /*72a0*/  IMAD.WIDE R118, R115.reuse, 0x2, R106 ;  /* 0x0000000273767825 */ /* 0x040fe200078e026a */
[----:B------:R-:W5:Y:S03]  /*72b0*/  LDG.E.U16 R57, desc[UR26][R56.64] ;  /* 0x0000001a38397981 */ /* 0x000f66000c1e1500 */
[C---:B------:R-:W-:Y:S01]  /*72c0*/  IMAD.WIDE R60, R115.reuse, 0x2, R96 ;  /* 0x00000002733c7825 */ /* 0x040fe200078e0260 */
[----:B--2---:R-:W2:Y:S03]  /*72d0*/  LDG.E.U16 R65, desc[UR26][R64.64] ;  /* 0x0000001a40417981 */ /* 0x004ea6000c1e1500 */
[----:B------:R-:W-:Y:S01]  /*72e0*/  IMAD.WIDE R120, R115, 0x2, R104 ;  /* 0x0000000273787825 */ /* 0x000fe200078e0268 */
[----:B------:R-:W2:Y:S04]  /*72f0*/  LDG.E.U16 R58, desc[UR26][R58.64] ;  /* 0x0000001a3a3a7981 */ /* 0x000ea8000c1e1500 */
[----:B------:R-:W2:Y:S04]  /*7300*/  LDG.E.U16 R118, desc[UR26][R118.64] ;  /* 0x0000001a76767981 */ /* 0x000ea8000c1e1500 */
[----:B------:R-:W2:Y:S04]  /*7310*/  LDG.E.U16 R61, desc[UR26][R60.64] ;  /* 0x0000001a3c3d7981 */ /* 0x000ea8000c1e1500 */
[----:B------:R-:W2:Y:S01]  /*7320*/  LDG.E.U16 R121, desc[UR26][R120.64] ;  /* 0x0000001a78797981 */ /* 0x000ea2000c1e1500 */
[----:B------:R-:W-:-:S02]  /*7330*/  F2FP.BF16.F32.PACK_AB R4, R5, R4 ;  /* 0x000000040504723e */ /* 0x000fc400000010ff */
        /* <DEDUP_REMOVED lines=30> */
[----:B------:R-:W-:-:S04]  /*7520*/  F2FP.BF16.F32.PACK_AB R35, R134, R137 ;  /* 0x000000898623723e */ /* 0x000fc800000010ff */
[----:B------:R-:W-:Y:S01]  /*7530*/  STTM.16dp32bit_t0_t15.x32 tmem[UR15], R4 ;  /* 0x00000004000079ed */ /* 0x000fe20008a8000f */
[----:B------:R-:W-:Y:S01]  /*7540*/  STTM.16dp32bit_t16_t31.x32 tmem[UR15+0x20], R4 ;  /* 0x00002004000079ed */ /* 0x000fe20008aa000f */
[----:B------:R-:W-:Y:S01]  /*7550*/  ULEA UR13, UR23, UR10, 0x3 ;  /* 0x0000000a170d7291 */ /* 0x000fe2000f8e18ff */
[----:B0-----:R-:W-:Y:S01]  /*7560*/  FADD R53, R53, R66 ;  /* 0x0000004235357221 */ /* 0x001fe20000000000 */
[----:B------:R-:W-:Y:S02]  /*7570*/  UMOV UR6, UR4 ;  /* 0x0000000400067c82 */ /* 0x000fe40008000000 */
[----:B------:R-:W-:Y:S01]  /*7580*/  UIADD3 UR13, UPT, UPT, UR13, 0x4000, URZ ;  /* 0x000040000d0d7890 */ /* 0x000fe2000fffe0ff */
[----:B---3--:R0:W-:Y:S04]  /*7590*/  STS.U16 [R89+UR10+0x3000], R54 ;  /* 0x0030003659007988 */ /* 0x0081e8000800040a */
[----:B----4-:R0:W-:Y:S04]  /*75a0*/  STS.U16 [R89+UR10+0x3400], R62 ;  /* 0x0034003e59007988 */ /* 0x0101e8000800040a */
[----:B-----5:R0:W-:Y:S04]  /*75b0*/  STS.U16 [R88+UR10+0x3100], R57 ;  /* 0x0031003958007988 */ /* 0x0201e8000800040a */
[----:B--2---:R0:W-:Y:S04]  /*75c0*/  STS.U16 [R88+UR10+0x3500], R65 ;  /* 0x0035004158007988 */ /* 0x0041e8000800040a */
[----:B------:R0:W-:Y:S04]  /*75d0*/  STS.U16 [R87+UR10+0x3200], R58 ;  /* 0x0032003a57007988 */ /* 0x0001e8000800040a */
[----:B------:R0:W-:Y:S04]  /*75e0*/  STS.U16 [R87+UR10+0x3600], R118 ;  /* 0x0036007657007988 */ /* 0x0001e8000800040a */
[----:B------:R0:W-:Y:S04]  /*75f0*/  STS.U16 [R86+UR10+0x3300], R61 ;  /* 0x0033003d56007988 */ /* 0x0001e8000800040a */
[----:B------:R0:W-:Y:S01]  /*7600*/  STS.U16 [R86+UR10+0x3700], R121 ;  /* 0x0037007956007988 */ /* 0x0001e2000800040a */
[----:B------:R-:W1:Y:S02]  /*7610*/  FENCE.VIEW.ASYNC.T ;  /* 0x00000000000073c6 */ /* 0x000e640000000200 */
[----:B-1----:R-:W-:Y:S06]  /*7620*/  BAR.SYNC.DEFER_BLOCKING 0x0 ;  /* 0x0000000000007b1d */ /* 0x002fec0000010000 */
[----:B------:R-:W1:Y:S01]  /*7630*/  LDTM.x8 R4, tmem[UR11] ;  /* 0x0000000b000479ee */ /* 0x000e6200081c0000 */
[----:B------:R-:W-:Y:S01]  /*7640*/  NOP ;  /* 0x0000000000007918 */ /* 0x000fe20000000000 */
[C---:B-1----:R-:W-:Y:S01]  /*7650*/  FMUL R4, R114.reuse, R4 ;  /* 0x0000000472047220 */ /* 0x042fe20000400000 */
[C---:B------:R-:W-:Y:S01]  /*7660*/  FMUL R5, R114.reuse, R5 ;  /* 0x0000000572057220 */ /* 0x040fe20000400000 */
[C---:B------:R-:W-:Y:S01]  /*7670*/  FMUL R6, R114.reuse, R6 ;  /* 0x0000000672067220 */ /* 0x040fe20000400000 */
[C---:B------:R-:W-:Y:S01]  /*7680*/  FMUL R7, R114.reuse, R7 ;  /* 0x0000000772077220 */ /* 0x040fe20000400000 */
[C---:B------:R-:W-:Y:S01]  /*7690*/  FMUL R8, R114.reuse, R8 ;  /* 0x0000000872087220 */ /* 0x040fe20000400000 */
[C---:B------:R-:W-:Y:S01]  /*76a0*/  FMUL R9, R114.reuse, R9 ;  /* 0x0000000972097220 */ /* 0x040fe20000400000 */
[C---:B------:R-:W-:Y:S01]  /*76b0*/  FMUL R10, R114.reuse, R10 ;  /* 0x0000000a720a7220 */ /* 0x040fe20000400000 */
[----:B------:R-:W-:-:S04]  /*76c0*/  FMUL R11, R114, R11 ;  /* 0x0000000b720b7220 */ /* 0x000fc80000400000 */
[----:B------:R0:W-:Y:S01]  /*76d0*/  STTM.x8 tmem[UR11], R4 ;  /* 0x00000004000079ed */ /* 0x0001e200081c000b */
[----:B------:R-:W1:Y:S02]  /*76e0*/  FENCE.VIEW.ASYNC.T ;  /* 0x00000000000073c6 */ /* 0x000e640000000200 */
[----:B-1----:R-:W-:Y:S06]  /*76f0*/  BAR.SYNC.DEFER_BLOCKING 0x0 ;  /* 0x0000000000007b1d */ /* 0x002fec0000010000 */
[----:B------:R1:W-:Y:S06]  /*7700*/  MEMBAR.ALL.CTA ;  /* 0x0000000000007992 */ /* 0x0003ec0000008000 */
[----:B-1----:R-:W1:Y:S02]  /*7710*/  FENCE.VIEW.ASYNC.S ;  /* 0x00000000000073c6 */ /* 0x002e640000000000 */
[----:B-1----:R-:W-:Y:S06]  /*7720*/  BAR.SYNC.DEFER_BLOCKING 0x0 ;  /* 0x0000000000007b1d */ /* 0x002fec0000010000 */
[----:B------:R-:W-:Y:S05]  /*7730*/  BRA.U UP1, `(.L_x_16) ;  /* 0x0000000101947547 */ /* 0x000fea000b800000 */
[----:B------:R-:W-:Y:S02]  /*7740*/  UIADD3 UR7, UPT, UPT, UR9, 0x98, URZ ;  /* 0x0000009809077890 */ /* 0x000fe4000fffe0ff */
[----:B------:R-:W-:Y:S02]  /*7750*/  UIADD3 UR56, UPT, UPT, UR9, 0xa0, URZ ;  /* 0x000000a009387890 */ /* 0x000fe4000fffe0ff */
[----:B------:R-:W-:Y:S02]  /*7760*/  UIADD3 UR57, UPT, UPT, UR9, 0xa8, URZ ;  /* 0x000000a809397890 */ /* 0x000fe4000fffe0ff */
[----:B------:R-:W-:Y:S02]  /*7770*/  UIADD3 UR58, UPT, UPT, UR9, 0xb0, URZ ;  /* 0x000000b0093a7890 */ /* 0x000fe4000fffe0ff */
[----:B------:R-:W-:Y:S02]  /*7780*/  UIADD3 UR59, UPT, UPT, UR9, 0xb8, URZ ;  /* 0x000000b8093b7890 */ /* 0x000fe4000fffe0ff */
[----:B------:R-:W-:Y:S01]  /*7790*/  UIADD3 UR60, UPT, UPT, UR9, 0xc0, URZ ;  /* 0x000000c0093c7890 */ /* 0x000fe2000fffe0ff */
[----:B------:R-:W-:Y:S01]  /*77a0*/  UMOV UR20, 0x0 ;  /* 0x0000000000147882 */ /* 0x000fe20000000000 */
[----:B------:R-:W-:Y:S01]  /*77b0*/  UMOV UR21, 0x8040490 ;  /* 0x0804049000157882 */ /* 0x000fe20000000000 */
[----:B------:R-:W-:Y:S01]  /*77c0*/  UMOV UR19, 0x40004040 ;  /* 0x4000404000137882 */ /* 0x000fe20000000000 */
[----:B------:R-:W-:-:S02]  /*77d0*/  UIADD3 UR61, UPT, UPT, UR9, 0xc8, URZ ;  /* 0x000000c8093d7890 */ /* 0x000fc4000fffe0ff */
[----:B------:R1:W-:Y:S01]  /*77e0*/  UTCHMMA tmem[UR14], gdesc[UR18], tmem[UR9], tmem[UR20], idesc[UR21], UPT ;  /* 0x00ff14120e0079ea */ /* 0x0003e2000b800009 */
[----:B------:R-:W-:Y:S01]  /*77f0*/  UMOV UR24, 0x0 ;  /* 0x0000000000187882 */ /* 0x000fe20000000000 */
        /* <DEDUP_REMOVED lines=14> */
[----:B------:R-:W-:Y:S01]  /*78e0*/  UMOV UR4, UR13 ;  /* 0x0000000d00047c82 */ /* 0x000fe20008000000 */
[----:B------:R-:W-:Y:S01]  /*78f0*/  UMOV UR5, URZ ;  /* 0x000000ff00057c82 */ /* 0x000fe20008000000 */
[----:B------:R1:W-:Y:S01]  /*7900*/  UTCHMMA tmem[UR58], gdesc[UR36], tmem[UR9], tmem[UR48], idesc[UR49], UPT ;  /* 0x00ff30243a0079ea */ /* 0x0003e2000b800009 */
[----:B------:R-:W-:Y:S01]  /*7910*/  UMOV UR54, 0x0 ;  /* 0x0000000000367882 */ /* 0x000fe20000000000 */
[----:B------:R-:W-:Y:S01]  /*7920*/  UMOV UR55, 0x8040490 ;  /* 0x0804049000377882 */ /* 0x000fe20000000000 */
[----:B------:R1:W-:Y:S01]  /*7930*/  UTCHMMA tmem[UR59], gdesc[UR38], tmem[UR9], tmem[UR50], idesc[UR51], UPT ;  /* 0x00ff32263b0079ea */ /* 0x0003e2000b800009 */
[----:B------:R-:W-:Y:S01]  /*7940*/  UMOV UR4, UR4 ;  /* 0x0000000400047c82 */ /* 0x000fe20008000000 */
[----:B------:R1:W-:Y:S01]  /*7950*/  UTCHMMA tmem[UR60], gdesc[UR40], tmem[UR9], tmem[UR52], idesc[UR53], UPT ;  /* 0x00ff34283c0079ea */ /* 0x0003e2000b800009 */
[----:B------:R1:W-:Y:S01]  /*7960*/  UTCHMMA tmem[UR61], gdesc[UR42], tmem[UR9], tmem[UR54], idesc[UR55], UPT ;  /* 0x00ff362a3d0079ea */ /* 0x0003e2000b800009 */
[----:B------:R1:W-:Y:S01]  /*7970*/  UTCBAR [UR4], URZ ;  /* 0x000000ff040073e9 */ /* 0x0003e200080000ff */
[----:B------:R-:W-:Y:S01]  /*7980*/  NOP ;  /* 0x0000000000007918 */ /* 0x000fe20000000000 */
.L_x_16:
[----:B------:R-:W-:Y:S01]  /*7990*/  ISETP.GE.U32.AND P0, PT, R113, R91, PT ;  /* 0x0000005b7100720c */ /* 0x000fe20003f06070 */
[----:B------:R-:W-:Y:S01]  /*79a0*/  UIADD3 UR23, UPT, UPT, UR23, 0x1, URZ ;  /* 0x0000000117177890 */ /* 0x000fe2000fffe0ff */
[----:B------:R-:W-:Y:S02]  /*79b0*/  VIADD R115, R115, UR17 ;  /* 0x0000001173737c36 */ /* 0x000fe40008000000 */
[----:B------:R-:W-:Y:S01]  /*79c0*/  FFMA R111, R136, R111, R53 ;  /* 0x0000006f886f7223 */ /* 0x000fe20000000035 */
[----:B------:R-:W-:Y:S01]  /*79d0*/  ISETP.GE.U32.AND.EX P0, PT, R109, RZ, PT, P0 ;  /* 0x000000ff6d00720c */ /* 0x000fe20003f06100 */
[----:B------:R-:W-:Y:S01]  /*79e0*/  UISETP.GT.AND UP2, UPT, UR23, 0x1, UPT ;  /* 0x000000011700788c */ /* 0x000fe2000bf44270 */
[----:B------:R-:W-:Y:S02]  /*79f0*/  IMAD.U32 R116, RZ, RZ, UR6 ;  /* 0x00000006ff747e24 */ /* 0x000fe4000f8e00ff */
[----:B------:R-:W-:Y:S01]  /*7a00*/  IMAD.IADD R117, R112, 0x1, R117 ;  /* 0x0000000170757824 */ /* 0x000fe200078e0275 */
[----:B-1----:R-:W-:Y:S01]  /*7a10*/  USEL UR4, URZ, 0x1, !UP2 ;  /* 0x00000001ff047887 */ /* 0x002fe2000d000000 */
[----:B------:R-:W-:Y:S01]  /*7a20*/  IMAD.MOV.U32 R114, RZ, RZ, R49 ;  /* 0x000000ffff727224 */ /* 0x000fe200078e0031 */
[----:B------:R-:W-:-:S02]  /*7a30*/  USEL UR23, UR23, URZ, !UP2 ;  /* 0x000000ff17177287 */ /* 0x000fc4000d000000 */
[----:B------:R-:W-:-:S04]  /*7a40*/  ULOP3.LUT UR4, UR6, UR4, URZ, 0x3c, !UPT ;  /* 0x0000000406047292 */ /* 0x000fc8000f8e3cff */
[----:B------:R-:W-:Y:S08]  /*7a50*/  @!P0 BRA `(.L_x_17) ;  /* 0xffffffc400a88947 */ /* 0x000ff0000383ffff */
.L_x_12:
[----:B------:R-:W-:-:S13]  /*7a60*/  ISETP.GE.AND P0, PT, R90, 0x1, PT ;  /* 0x000000015a00780c */ /* 0x000fda0003f06270 */
[----:B------:R-:W-:Y:S05]  /*7a70*/  @!P0 BRA `(.L_x_18) ;  /* 0x0000000000108947 */ /* 0x000fea0003800000 */
[----:B------:R-:W-:-:S06]  /*7a80*/  USHF.L.U32 UR6, UR6, 0x1f, URZ ;  /* 0x0000001f06067899 */ /* 0x000fcc00080006ff */
[----:B------:R-:W-:-:S04]  /*7a90*/  IMAD.U32 R3, RZ, RZ, UR6 ;  /* 0x00000006ff037e24 */ /* 0x000fc8000f8e00ff */
[----:B------:R-:W2:Y:S02]  /*7aa0*/  SYNCS.PHASECHK.TRANS64.TRYWAIT P0, [UR13], R3 ;  /* 0x00000003ff0075a7 */ /* 0x000ea4000800110d */
[----:B--2---:R-:W-:Y:S05]  /*7ab0*/  @!P0 BRA `(.L_x_19) ;  /* 0x0000000c00388947 */ /* 0x004fea0003800000 */
.L_x_18:
[----:B------:R-:W-:Y:S01]  /*7ac0*/  BAR.SYNC.DEFER_BLOCKING 0x0 ;  /* 0x0000000000007b1d */ /* 0x000fe20000010000 */
[C---:B------:R-:W-:Y:S01]  /*7ad0*/  LOP3.LUT P0, RZ, R2.reuse, 0xff, RZ, 0xc0, !PT ;  /* 0x000000ff02ff7812 */ /* 0x040fe2000780c0ff */
[C---:B------:R-:W-:Y:S01]  /*7ae0*/  IMAD.SHL.U32 R12, R2.reuse, 0x10, RZ ;  /* 0x00000010020c7824 */ /* 0x040fe200078e00ff */
[----:B------:R-:W-:Y:S01]  /*7af0*/  FSETP.GEU.AND P1, PT, R111, 1.175494350822287508e-38, PT ;  /* 0x008000006f00780b */ /* 0x000fe20003f2e000 */
[C---:B------:R-:W-:Y:S01]  /*7b00*/  IMAD.SHL.U32 R21, R2.reuse, 0x4, RZ ;  /* 0x0000000402157824 */ /* 0x040fe200078e00ff */
[----:B------:R-:W-:-:S03]  /*7b10*/  LOP3.LUT R14, R2, 0x18, RZ, 0xc0, !PT ;  /* 0x00000018020e7812 */ /* 0x000fc600078ec0ff */
[----:B------:R-:W2:Y:S01]  /*7b20*/  LDC R28, c[0x0][0x3e8] ;  /* 0x0000fa00ff1c7b82 */ /* 0x000ea20000000800 */
[C---:B------:R-:W-:Y:S01]  /*7b30*/  LOP3.LUT R16, R12.reuse, 0x870, RZ, 0xc0, !PT ;  /* 0x000008700c107812 */ /* 0x040fe200078ec0ff */
[----:B------:R-:W3:Y:S01]  /*7b40*/  LDCU.64 UR4, c[0x0][0x3e0] ;  /* 0x00007c00ff0477ac */ /* 0x000ee20008000a00 */
[----:B------:R-:W-:Y:S02]  /*7b50*/  LOP3.LUT R18, R12, 0x70, RZ, 0xc0, !PT ;  /* 0x000000700c127812 */ /* 0x000fe400078ec0ff */
[C---:B------:R-:W-:Y:S02]  /*7b60*/  LEA R19, R14.reuse, UR10, 0x6 ;  /* 0x0000000a0e137c11 */ /* 0x040fe4000f8e30ff */
[C---:B------:R-:W-:Y:S01]  /*7b70*/  LOP3.LUT R17, R21.reuse, 0x180, RZ, 0xc0, !PT ;  /* 0x0000018015117812 */ /* 0x040fe200078ec0ff */
[----:B------:R-:W4:Y:S01]  /*7b80*/  LDC.64 R22, c[0x0][0x398] ;  /* 0x0000e600ff167b82 */ /* 0x000f220000000a00 */
[----:B------:R-:W-:Y:S01]  /*7b90*/  LOP3.LUT R21, R21, 0x380, RZ, 0xc0, !PT ;  /* 0x0000038015157812 */ /* 0x000fe200078ec0ff */
[----:B------:R-:W-:Y:S01]  /*7ba0*/  IMAD R14, R14, 0x40, R19 ;  /* 0x000000400e0e7824 */ /* 0x000fe200078e0213 */
[----:B------:R-:W-:-:S02]  /*7bb0*/  IADD3 R20, PT, PT, R17, R19, R16 ;  /* 0x0000001311147210 */ /* 0x000fc40007ffe010 */
[----:B------:R-:W-:Y:S02]  /*7bc0*/  ISETP.GE.U32.AND P4, PT, R2, 0x20, PT ;  /* 0x000000200200780c */ /* 0x000fe40003f86070 */
[----:B------:R-:W-:Y:S01]  /*7bd0*/  IADD3 R21, PT, PT, R21, R14, R18 ;  /* 0x0000000e15157210 */ /* 0x000fe20007ffe012 */
[----:B------:R-:W-:Y:S01]  /*7be0*/  IMAD.MOV.U32 R14, RZ, RZ, 0x3dc6b27f ;  /* 0x3dc6b27fff0e7424 */ /* 0x000fe200078e00ff */
[----:B------:R-:W5:Y:S02]  /*7bf0*/  @!P0 SYNCS.CCTL.IV [UR10+0x4000] ;  /* 0x00400000ff0089b1 */ /* 0x000f64000800000a */
[----:B-----5:R-:W-:Y:S01]  /*7c00*/  BAR.SYNC.DEFER_BLOCKING 0x0 ;  /* 0x0000000000007b1d */ /* 0x020fe20000010000 */
[----:B---3--:R-:W-:-:S04]  /*7c10*/  UIMAD UR4, UR8, UR4, URZ ;  /* 0x00000004080472a4 */ /* 0x008fc8000f8e02ff */
[----:B------:R-:W-:Y:S01]  /*7c20*/  USHF.L.U32 UR6, UR4, 0x1, URZ ;  /* 0x0000000104067899 */ /* 0x000fe200080006ff */
[----:B------:R-:W3:Y:S02]  /*7c30*/  @!P0 SYNCS.CCTL.IV [UR10+0x4008] ;  /* 0x00400800ff0089b1 */ /* 0x000ee4000800000a */
[----:B---3--:R3:W-:Y:S01]  /*7c40*/  STSM.16.M88 [R108], R111 ;  /* 0x0000006f6c007844 */ /* 0x0087e20000000000 */
[----:B------:R-:W-:Y:S01]  /*7c50*/  BAR.SYNC.DEFER_BLOCKING 0x0 ;  /* 0x0000000000007b1d */ /* 0x000fe20000010000 */
[----:B---3--:R-:W-:-:S05]  /*7c60*/  @!P1 FMUL R111, R111, 8388608 ;  /* 0x4b0000006f6f9820 */ /* 0x008fca0000400000 */
[----:B01----:R-:W0:Y:S01]  /*7c70*/  LDTM.x8 R4, tmem[UR11] ;  /* 0x0000000b000479ee */ /* 0x003e2200081c0000 */
[----:B------:R-:W-:-:S05]  /*7c80*/  VIADD R12, R111, 0xc0cafb0d ;  /* 0xc0cafb0d6f0c7836 */ /* 0x000fca0000000000 */
[----:B------:R-:W-:Y:S02]  /*7c90*/  LOP3.LUT R13, R12, 0xff800000, RZ, 0xc0, !PT ;  /* 0xff8000000c0d7812 */ /* 0x000fe400078ec0ff */
[----:B------:R-:W-:Y:S02]  /*7ca0*/  FSEL R12, RZ, -23, P1 ;  /* 0xc1b80000ff0c7808 */ /* 0x000fe40000800000 */
[----:B------:R-:W-:Y:S01]  /*7cb0*/  I2FP.F32.S32 R15, R13 ;  /* 0x0000000d000f7245 */ /* 0x000fe20000201400 */
[----:B------:R-:W-:Y:S01]  /*7cc0*/  IMAD.IADD R13, R111, 0x1, -R13 ;  /* 0x000000016f0d7824 */ /* 0x000fe200078e0a0d */
[----:B------:R-:W1:Y:S01]  /*7cd0*/  LDSM.16.M88 R3, [R110+UR10] ;  /* 0x0000000a6e03783b */ /* 0x000e620008000000 */
[----:B------:R-:W-:Y:S02]  /*7ce0*/  NOP ;  /* 0x0000000000007918 */ /* 0x000fe40000000000 */
[----:B------:R-:W-:Y:S01]  /*7cf0*/  FADD R13, R13, -1 ;  /* 0xbf8000000d0d7421 */ /* 0x000fe20000000000 */
[----:B------:R-:W-:Y:S01]  /*7d00*/  FFMA.FTZ R12, R15, 1.1920928955078125e-07, R12 ;  /* 0x340000000f0c7823 */ /* 0x000fe2000001000c */
[----:B0-----:R-:W-:Y:S02]  /*7d10*/  BAR.SYNC.DEFER_BLOCKING 0x0 ;  /* 0x0000000000007b1d */ /* 0x001fe40000010000 */
[----:B------:R-:W-:-:S04]  /*7d20*/  FFMA.FTZ R14, R13, R14, -0.16845393180847167969 ;  /* 0xbe2c7f300d0e7423 */ /* 0x000fc8000001000e */
[----:B------:R-:W-:-:S04]  /*7d30*/  FFMA.FTZ R14, R13, R14, 0.1716887056827545166 ;  /* 0x3e2fcf2a0d0e7423 */ /* 0x000fc8000001000e */
[----:B------:R-:W-:-:S04]  /*7d40*/  FFMA.FTZ R14, R13, R14, -0.17900948226451873779 ;  /* 0xbe374e430d0e7423 */ /* 0x000fc8000001000e */
[----:B------:R-:W-:-:S04]  /*7d50*/  FFMA.FTZ R14, R13, R14, 0.20512372255325317383 ;  /* 0x3e520bf40d0e7423 */ /* 0x000fc8000001000e */
[----:B------:R-:W-:-:S04]  /*7d60*/  FFMA.FTZ R14, R13, R14, -0.24046532809734344482 ;  /* 0xbe763c8b0d0e7423 */ /* 0x000fc8000001000e */
[----:B------:R-:W-:-:S04]  /*7d70*/  FFMA.FTZ R14, R13, R14, 0.28857114911079406738 ;  /* 0x3e93bf990d0e7423 */ /* 0x000fc8000001000e */
[----:B------:R-:W-:-:S04]  /*7d80*/  FFMA.FTZ R14, R13, R14, -0.36067417263984680176 ;  /* 0xbeb8aa490d0e7423 */ /* 0x000fc8000001000e */
[----:B------:R-:W-:-:S04]  /*7d90*/  FFMA.FTZ R14, R13, R14, 0.48089820146560668945 ;  /* 0x3ef6384a0d0e7423 */ /* 0x000fc8000001000e */
[----:B------:R-:W-:Y:S01]  /*7da0*/  FFMA.FTZ R14, R13, R14, -0.72134751081466674805 ;  /* 0xbf38aa3b0d0e7423 */ /* 0x000fe2000001000e */
[C---:B-1----:R-:W-:Y:S02]  /*7db0*/  FSETP.GT.AND P0, PT, |R3|.reuse, 8.50705917302346158658e+37, PT ;  /* 0x7e8000000300780b */ /* 0x042fe40003f04200 */
[----:B------:R-:W-:Y:S01]  /*7dc0*/  FSETP.GEU.AND P1, PT, |R3|, 1.175494350822287508e-38, PT ;  /* 0x008000000300780b */ /* 0x000fe20003f2e200 */
[----:B------:R-:W-:-:S04]  /*7dd0*/  FMUL R14, R13, R14 ;  /* 0x0000000e0d0e7220 */ /* 0x000fc80000400000 */
[----:B------:R-:W-:-:S04]  /*7de0*/  FMUL R14, R13, R14 ;  /* 0x0000000e0d0e7220 */ /* 0x000fc80000400000 */
[----:B------:R-:W-:Y:S02]  /*7df0*/  FFMA.FTZ R13, R13, 1.4426950216293334961, R14 ;  /* 0x3fb8aa3b0d0d7823 */ /* 0x000fe4000001000e */
[----:B------:R-:W-:Y:S01]  /*7e00*/  @P0 FMUL R3, R3, 0.25 ;  /* 0x3e80000003030820 */ /* 0x000fe20000400000 */
[----:B------:R-:W-:Y:S01]  /*7e10*/  @P0 FMUL R6, R6, 0.25 ;  /* 0x3e80000006060820 */ /* 0x000fe20000400000 */
[----:B------:R-:W-:Y:S01]  /*7e20*/  @P0 FMUL R7, R7, 0.25 ;  /* 0x3e80000007070820 */ /* 0x000fe20000400000 */
[----:B------:R-:W-:Y:S01]  /*7e30*/  @P0 FMUL R10, R10, 0.25 ;  /* 0x3e8000000a0a0820 */ /* 0x000fe20000400000 */
[----:B------:R-:W-:Y:S01]  /*7e40*/  @!P1 FMUL R3, R3, 16777216 ;  /* 0x4b80000003039820 */ /* 0x000fe20000400000 */
[----:B------:R-:W-:Y:S01]  /*7e50*/  @P0 FMUL R4, R4, 0.25 ;  /* 0x3e80000004040820 */ /* 0x000fe20000400000 */
[----:B------:R-:W-:Y:S01]  /*7e60*/  @P0 FMUL R5, R5, 0.25 ;  /* 0x3e80000005050820 */ /* 0x000fe20000400000 */
[----:B------:R-:W-:Y:S01]  /*7e70*/  @P0 FMUL R8, R8, 0.25 ;  /* 0x3e80000008080820 */ /* 0x000fe20000400000 */
[----:B------:R-:W-:Y:S01]  /*7e80*/  @P0 FMUL R9, R9, 0.25 ;  /* 0x3e80000009090820 */ /* 0x000fe20000400000 */
[----:B------:R-:W-:Y:S01]  /*7e90*/  @P0 FMUL R11, R11, 0.25 ;  /* 0x3e8000000b0b0820 */ /* 0x000fe20000400000 */
[----:B------:R-:W0:Y:S01]  /*7ea0*/  MUFU.RCP R3, R3 ;  /* 0x0000000300037308 */ /* 0x000e220000001000 */
[----:B------:R-:W-:Y:S01]  /*7eb0*/  @!P1 FMUL R6, R6, 16777216 ;  /* 0x4b80000006069820 */ /* 0x000fe20000400000 */
[----:B------:R-:W-:Y:S01]  /*7ec0*/  @!P1 FMUL R7, R7, 16777216 ;  /* 0x4b80000007079820 */ /* 0x000fe20000400000 */
[----:B------:R-:W-:Y:S01]  /*7ed0*/  @!P1 FMUL R10, R10, 16777216 ;  /* 0x4b8000000a0a9820 */ /* 0x000fe20000400000 */
[----:B------:R-:W-:Y:S01]  /*7ee0*/  @!P1 FMUL R4, R4, 16777216 ;  /* 0x4b80000004049820 */ /* 0x000fe20000400000 */
[----:B------:R-:W-:Y:S01]  /*7ef0*/  @!P1 FMUL R5, R5, 16777216 ;  /* 0x4b80000005059820 */ /* 0x000fe20000400000 */
[----:B------:R-:W-:Y:S01]  /*7f00*/  @!P1 FMUL R8, R8, 16777216 ;  /* 0x4b80000008089820 */ /* 0x000fe20000400000 */
[----:B------:R-:W-:Y:S01]  /*7f10*/  @!P1 FMUL R9, R9, 16777216 ;  /* 0x4b80000009099820 */ /* 0x000fe20000400000 */
[----:B------:R-:W-:Y:S01]  /*7f20*/  @!P1 FMUL R11, R11, 16777216 ;  /* 0x4b8000000b0b9820 */ /* 0x000fe20000400000 */
[----:B------:R-:W-:Y:S01]  /*7f30*/  ISETP.GE.U32.AND P0, PT, R111, 0x7f800000, PT ;  /* 0x7f8000006f00780c */ /* 0x000fe20003f06070 */
[----:B------:R-:W-:Y:S01]  /*7f40*/  FADD R12, R12, R13 ;  /* 0x0000000d0c0c7221 */ /* 0x000fe20000000000 */
[C---:B0-----:R-:W-:Y:S01]  /*7f50*/  FMUL R15, R3.reuse, R6 ;  /* 0x00000006030f7220 */ /* 0x041fe20000400000 */
[C---:B------:R-:W-:Y:S01]  /*7f60*/  FMUL R6, R3.reuse, R7 ;  /* 0x0000000703067220 */ /* 0x040fe20000400000 */
[C---:B------:R-:W-:Y:S01]  /*7f70*/  FMUL R7, R3.reuse, R10 ;  /* 0x0000000a03077220 */ /* 0x040fe20000400000 */
[C---:B------:R-:W-:Y:S01]  /*7f80*/  FMUL R4, R3.reuse, R4 ;  /* 0x0000000403047220 */ /* 0x040fe20000400000 */
[C---:B------:R-:W-:Y:S01]  /*7f90*/  FMUL R5, R3.reuse, R5 ;  /* 0x0000000503057220 */ /* 0x040fe20000400000 */
[C---:B------:R-:W-:Y:S01]  /*7fa0*/  FMUL R8, R3.reuse, R8 ;  /* 0x0000000803087220 */ /* 0x040fe20000400000 */
[C---:B------:R-:W-:Y:S01]  /*7fb0*/  FMUL R9, R3.reuse, R9 ;  /* 0x0000000903097220 */ /* 0x040fe20000400000 */
[----:B------:R-:W-:Y:S01]  /*7fc0*/  FMUL R10, R3, R11 ;  /* 0x0000000b030a7220 */ /* 0x000fe20000400000 */
[----:B------:R-:W-:Y:S01]  /*7fd0*/  F2FP.BF16.F32.PACK_AB R16, R15, R4 ;  /* 0x000000040f10723e */ /* 0x000fe200000010ff */
[----:B------:R-:W-:Y:S01]  /*7fe0*/  IMAD R3, R0, UR5, RZ ;  /* 0x0000000500037c24 */ /* 0x000fe2000f8e02ff */
[----:B------:R-:W-:Y:S01]  /*7ff0*/  F2FP.BF16.F32.PACK_AB R17, R6, R5 ;  /* 0x000000050611723e */ /* 0x000fe200000010ff */
[----:B------:R-:W-:Y:S01]  /*8000*/  @P0 IMAD.MOV.U32 R4, RZ, RZ, 0x7f800000 ;  /* 0x7f800000ff040424 */ /* 0x000fe200078e00ff */
[----:B------:R-:W-:Y:S01]  /*8010*/  F2FP.BF16.F32.PACK_AB R18, R7, R8 ;  /* 0x000000080712723e */ /* 0x000fe200000010ff */
[----:B------:R-:W-:Y:S01]  /*8020*/  IMAD.SHL.U32 R5, R3, 0x2, RZ ;  /* 0x0000000203057824 */ /* 0x000fe200078e00ff */
[----:B------:R-:W-:Y:S01]  /*8030*/  F2FP.BF16.F32.PACK_AB R19, R10, R9 ;  /* 0x000000090a13723e */ /* 0x000fe200000010ff */
[----:B------:R-:W-:Y:S01]  /*8040*/  @P0 FFMA.FTZ R12, R111, R4, +INF ;  /* 0x7f8000006f0c0423 */ /* 0x000fe20000010004 */
[----:B------:R-:W-:Y:S01]  /*8050*/  SHF.R.U32.HI R7, RZ, 0x7, R2 ;  /* 0x00000007ff077819 */ /* 0x000fe20000011602 */
[----:B------:R-:W-:Y:S01]  /*8060*/  UIMAD.WIDE UR4, UR4, 0x2, URZ ;  /* 0x00000002040478a5 */ /* 0x000fe2000f8e02ff */
[----:B------:R-:W-:Y:S01]  /*8070*/  IMAD.HI R4, R3, 0x2, RZ ;  /* 0x0000000203047827 */ /* 0x000fe200078e02ff */
[----:B------:R4:W-:Y:S01]  /*8080*/  STSM.16.M88.4 [R20], R16 ;  /* 0x0000001014007844 */ /* 0x0009e20000000200 */
[----:B------:R-:W-:Y:S01]  /*8090*/  SGXT.U32 R7, R7, 0x1 ;  /* 0x000000010707781a */ /* 0x000fe20000000000 */
[----:B------:R-:W-:Y:S01]  /*80a0*/  BAR.SYNC.DEFER_BLOCKING 0x0 ;  /* 0x0000000000007b1d */ /* 0x000fe20000010000 */
[----:B------:R-:W-:-:S03]  /*80b0*/  FSETP.NEU.AND P0, PT, R111, RZ, PT ;  /* 0x000000ff6f00720b */ /* 0x000fc60003f0d000 */
[----:B--2---:R-:W-:Y:S01]  /*80c0*/  IMAD R7, R7, R28, RZ ;  /* 0x0000001c07077224 */ /* 0x004fe200078e02ff */
[----:B------:R-:W-:-:S03]  /*80d0*/  FSEL R12, R12, -INF , P0 ;  /* 0xff8000000c0c7808 */ /* 0x000fc60000000000 */
[C---:B------:R-:W-:Y:S01]  /*80e0*/  IMAD R9, R28.reuse, 0x2, R7 ;  /* 0x000000021c097824 */ /* 0x040fe200078e0207 */
[----:B------:R-:W0:Y:S03]  /*80f0*/  LDCU UR4, c[0x0][0x3ec] ;  /* 0x00007d80ff0477ac */ /* 0x000e260008000800 */
[----:B------:R-:W-:Y:S02]  /*8100*/  IMAD R11, R28, 0x2, R9 ;  /* 0x000000021c0b7824 */ /* 0x000fe400078e0209 */
[----:B------:R-:W-:Y:S01]  /*8110*/  FFMA R49, R12, 0.69314718246459960938, R49 ;  /* 0x3f3172180c317823 */ /* 0x000fe20000000031 */
[----:B----4-:R-:W-:Y:S01]  /*8120*/  IADD3 R18, P1, P2, R5, UR6, R22 ;  /* 0x0000000605127c10 */ /* 0x010fe2000fa3e016 */
[----:B------:R-:W-:-:S03]  /*8130*/  IMAD R3, R28, 0x2, R11 ;  /* 0x000000021c037824 */ /* 0x000fc600078e020b */
[----:B------:R-:W-:Y:S01]  /*8140*/  IADD3.X R20, PT, PT, R4, UR5, R23, P1, P2 ;  /* 0x0000000504147c10 */ /* 0x000fe20008fe4417 */
[C---:B------:R-:W-:Y:S01]  /*8150*/  IMAD R13, R28.reuse, 0x2, R3 ;  /* 0x000000021c0d7824 */ /* 0x040fe200078e0203 */
[-C--:B------:R-:W-:Y:S02]  /*8160*/  LEA R4, P0, R7, R18.reuse, 0x1 ;  /* 0x0000001207047211 */ /* 0x080fe400078008ff */
[----:B------:R-:W-:Y:S01]  /*8170*/  LEA R6, P1, R9, R18, 0x1 ;  /* 0x0000001209067211 */ /* 0x000fe200078208ff */
[C---:B------:R-:W-:Y:S01]  /*8180*/  IMAD R15, R28.reuse, 0x2, R13 ;  /* 0x000000021c0f7824 */ /* 0x040fe200078e020d */
[----:B------:R-:W-:Y:S01]  /*8190*/  LEA.HI.X.SX32 R5, R7, R20, 0x1, P0 ;  /* 0x0000001407057211 */ /* 0x000fe200000f0eff */
[----:B------:R-:W1:Y:S01]  /*81a0*/  LDSM.16.M88.4 R24, [R21] ;  /* 0x000000001518783b */ /* 0x000e620000000200 */
[-C--:B------:R-:W-:Y:S01]  /*81b0*/  LEA R8, P0, R11, R18.reuse, 0x1 ;  /* 0x000000120b087211 */ /* 0x080fe200078008ff */
[----:B------:R-:W-:Y:S01]  /*81c0*/  IMAD R17, R28, 0x2, R15 ;  /* 0x000000021c117824 */ /* 0x000fe200078e020f */
[----:B------:R-:W-:Y:S01]  /*81d0*/  LEA R10, P2, R3, R18, 0x1 ;  /* 0x00000012030a7211 */ /* 0x000fe200078408ff */
[----:B0-----:R-:W-:Y:S01]  /*81e0*/  UIMAD UR4, UR8, UR4, URZ ;  /* 0x00000004080472a4 */ /* 0x001fe2000f8e02ff */
[----:B------:R-:W-:-:S02]  /*81f0*/  LEA.HI.X.SX32 R7, R9, R20, 0x1, P1 ;  /* 0x0000001409077211 */ /* 0x000fc400008f0eff */
[-C--:B------:R-:W-:Y:S01]  /*8200*/  LEA.HI.X.SX32 R9, R11, R20.reuse, 0x1, P0 ;  /* 0x000000140b097211 */ /* 0x080fe200000f0eff */
[----:B------:R-:W-:Y:S01]  /*8210*/  USHF.L.U32 UR6, UR4, 0x2, URZ ;  /* 0x0000000204067899 */ /* 0x000fe200080006ff */
[----:B------:R-:W-:Y:S01]  /*8220*/  LEA.HI.X.SX32 R11, R3, R20, 0x1, P2 ;  /* 0x00000014030b7211 */ /* 0x000fe200010f0eff */
[----:B------:R-:W-:Y:S01]  /*8230*/  IMAD R3, R28, 0x2, R17 ;  /* 0x000000021c037824 */ /* 0x000fe200078e0211 */
[-C--:B------:R-:W-:Y:S01]  /*8240*/  LEA R12, P0, R13, R18.reuse, 0x1 ;  /* 0x000000120d0c7211 */ /* 0x080fe200078008ff */
[----:B------:R-:W-:Y:S01]  /*8250*/  UIMAD.WIDE UR4, UR4, 0x4, URZ ;  /* 0x00000004040478a5 */ /* 0x000fe2000f8e02ff */
[-C--:B------:R-:W-:Y:S02]  /*8260*/  LEA R14, P1, R15, R18.reuse, 0x1 ;  /* 0x000000120f0e7211 */ /* 0x080fe400078208ff */
[-C--:B------:R-:W-:Y:S02]  /*8270*/  LEA R16, P2, R17, R18.reuse, 0x1 ;  /* 0x0000001211107211 */ /* 0x080fe400078408ff */
[----:B------:R-:W-:-:S02]  /*8280*/  LEA R18, P3, R3, R18, 0x1 ;  /* 0x0000001203127211 */ /* 0x000fc400078608ff */
[-C--:B------:R-:W-:Y:S02]  /*8290*/  LEA.HI.X.SX32 R13, R13, R20.reuse, 0x1, P0 ;  /* 0x000000140d0d7211 */ /* 0x080fe400000f0eff */
[-C--:B------:R-:W-:Y:S02]  /*82a0*/  LEA.HI.X.SX32 R19, R3, R20.reuse, 0x1, P3 ;  /* 0x0000001403137211 */ /* 0x080fe400018f0eff */
[-C--:B------:R-:W-:Y:S02]  /*82b0*/  LEA.HI.X.SX32 R15, R15, R20.reuse, 0x1, P1 ;  /* 0x000000140f0f7211 */ /* 0x080fe400008f0eff */
[----:B------:R-:W-:Y:S02]  /*82c0*/  LEA.HI.X.SX32 R17, R17, R20, 0x1, P2 ;  /* 0x0000001411117211 */ /* 0x000fe400010f0eff */
[----:B-1----:R-:W-:Y:S01]  /*82d0*/  PRMT R3, R24, 0x7632, R3 ;  /* 0x0000763218037816 */ /* 0x002fe20000000003 */
[----:B------:R0:W-:Y:S04]  /*82e0*/  STG.E.U16 desc[UR26][R4.64], R24 ;  /* 0x0000001804007986 */ /* 0x0001e8000c10151a */
[----:B------:R1:W-:Y:S04]  /*82f0*/  STG.E.U16 desc[UR26][R6.64], R3 ;  /* 0x0000000306007986 */ /* 0x0003e8000c10151a */
[----:B------:R2:W-:Y:S01]  /*8300*/  STG.E.U16 desc[UR26][R8.64], R25 ;  /* 0x0000001908007986 */ /* 0x0005e2000c10151a */
[----:B0-----:R-:W-:-:S02]  /*8310*/  PRMT R5, R25, 0x7632, R5 ;  /* 0x0000763219057816 */ /* 0x001fc40000000005 */
[----:B------:R-:W-:Y:S01]  /*8320*/  LOP3.LUT R4, R2, 0xff, RZ, 0xc0, !PT ;  /* 0x000000ff02047812 */ /* 0x000fe200078ec0ff */
[----:B-1----:R-:W0:Y:S02]  /*8330*/  LDC.64 R6, c[0x0][0x3a0] ;  /* 0x0000e800ff067b82 */ /* 0x002e240000000a00 */
[----:B------:R1:W-:Y:S01]  /*8340*/  STG.E.U16 desc[UR26][R10.64], R5 ;  /* 0x000000050a007986 */ /* 0x0003e2000c10151a */
[----:B------:R-:W-:Y:S02]  /*8350*/  ISETP.GE.U32.AND P0, PT, R4, 0x80, PT ;  /* 0x000000800400780c */ /* 0x000fe40003f06070 */
[----:B--2---:R-:W-:Y:S01]  /*8360*/  PRMT R9, R26, 0x7632, R9 ;  /* 0x000076321a097816 */ /* 0x004fe20000000009 */
[----:B------:R-:W-:Y:S04]  /*8370*/  STG.E.U16 desc[UR26][R12.64], R26 ;  /* 0x0000001a0c007986 */ /* 0x000fe8000c10151a */
[----:B------:R-:W-:Y:S01]  /*8380*/  STG.E.U16 desc[UR26][R14.64], R9 ;  /* 0x000000090e007986 */ /* 0x000fe2000c10151a */
[----:B-1----:R-:W-:-:S03]  /*8390*/  PRMT R11, R27, 0x7632, R11 ;  /* 0x000076321b0b7816 */ /* 0x002fc6000000000b */
[----:B------:R-:W-:Y:S01]  /*83a0*/  STG.E.U16 desc[UR26][R16.64], R27 ;  /* 0x0000001b10007986 */ /* 0x000fe2000c10151a */
[C---:B------:R-:W-:Y:S02]  /*83b0*/  IMAD.SHL.U32 R5, R0.reuse, 0x4, RZ ;  /* 0x0000000400057824 */ /* 0x040fe400078e00ff */
[----:B------:R-:W-:Y:S01]  /*83c0*/  IMAD.HI R0, R0, 0x4, RZ ;  /* 0x0000000400007827 */ /* 0x000fe200078e02ff */
[----:B------:R-:W-:Y:S01]  /*83d0*/  STG.E.U16 desc[UR26][R18.64], R11 ;  /* 0x0000000b12007986 */ /* 0x000fe2000c10151a */
[----:B------:R-:W-:Y:S01]  /*83e0*/  BAR.SYNC.DEFER_BLOCKING 0x0 ;  /* 0x0000000000007b1d */ /* 0x000fe20000010000 */
[----:B0-----:R-:W-:-:S04]  /*83f0*/  IADD3 R4, P1, P2, R5, UR6, R6 ;  /* 0x0000000605047c10 */ /* 0x001fc8000fa3e006 */
[----:B------:R-:W-:Y:S01]  /*8400*/  IADD3.X R5, PT, PT, R0, UR5, R7, P1, P2 ;  /* 0x0000000500057c10 */ /* 0x000fe20008fe4407 */
[----:B------:R-:W-:Y:S02]  /*8410*/  STSM.16.M88 [R108], R49 ;  /* 0x000000316c007844 */ /* 0x000fe40000000000 */
[----:B------:R-:W-:Y:S06]  /*8420*/  BAR.SYNC.DEFER_BLOCKING 0x0 ;  /* 0x0000000000007b1d */ /* 0x000fec0000010000 */
[----:B------:R-:W0:Y:S04]  /*8430*/  LDSM.16.M88 R3, [R110+UR10] ;  /* 0x0000000a6e03783b */ /* 0x000e280008000000 */
[----:B0-----:R0:W-:Y:S01]  /*8440*/  @!P0 STG.E desc[UR26][R4.64], R3 ;  /* 0x0000000304008986 */ /* 0x0011e2000c10191a */
[----:B------:R-:W-:Y:S06]  /*8450*/  BAR.SYNC.DEFER_BLOCKING 0x0 ;  /* 0x0000000000007b1d */ /* 0x000fec0000010000 */
[----:B------:R-:W-:Y:S05]  /*8460*/  @P4 BRA `(.L_x_20) ;  /* 0x0000000000a04947 */ /* 0x000fea0003800000 */
[----:B------:R-:W1:Y:S01]  /*8470*/  S2UR UR5, SR_CgaCtaId ;  /* 0x00000000000579c3 */ /* 0x000e620000008800 */
[----:B------:R-:W-:Y:S01]  /*8480*/  NOP ;  /* 0x0000000000007918 */ /* 0x000fe20000000000 */
[----:B------:R-:W-:Y:S01]  /*8490*/  UMOV UR4, 0x50 ;  /* 0x0000005000047882 */ /* 0x000fe20000000000 */
[----:B------:R-:W-:Y:S02]  /*84a0*/  IMAD.U32 R0, RZ, RZ, UR9 ;  /* 0x00000009ff007e24 */ /* 0x000fe4000f8e00ff */
[----:B0-----:R-:W-:Y:S02]  /*84b0*/  IMAD.MOV.U32 R3, RZ, RZ, 0xff ;  /* 0x000000ffff037424 */ /* 0x001fe400078e00ff */
[----:B------:R-:W-:Y:S01]  /*84c0*/  IMAD.MOV.U32 R7, RZ, RZ, 0x1 ;  /* 0x00000001ff077424 */ /* 0x000fe200078e00ff */
[----:B------:R-:W-:-:S04]  /*84d0*/  LOP3.LUT R0, R0, 0xffff, RZ, 0xc0, !PT ;  /* 0x0000ffff00007812 */ /* 0x000fc800078ec0ff */
[----:B------:R-:W-:-:S05]  /*84e0*/  SHF.R.U32.HI R0, RZ, 0x5, R0 ;  /* 0x00000005ff007819 */ /* 0x000fca0000011600 */
[----:B------:R-:W-:Y:S01]  /*84f0*/  VIADD R2, R0, 0x10 ;  /* 0x0000001000027836 */ /* 0x000fe20000000000 */
[----:B------:R-:W-:Y:S01]  /*8500*/  SHF.L.U32 R0, R3, R0, RZ ;  /* 0x0000000003007219 */ /* 0x000fe200000006ff */
[----:B-1----:R-:W-:-:S03]  /*8510*/  ULEA UR6, UR5, UR4, 0x18 ;  /* 0x0000000405067291 */ /* 0x002fc6000f8ec0ff */
[----:B------:R-:W-:-:S04]  /*8520*/  SHF.L.U32 R3, R7, R2, RZ ;  /* 0x0000000207037219 */ /* 0x000fc800000006ff */
[----:B------:R-:W-:Y:S02]  /*8530*/  LOP3.LUT R0, R3, R0, RZ, 0xfc, !PT ;  /* 0x0000000003007212 */ /* 0x000fe400078efcff */
[----:B------:R-:W0:Y:S02]  /*8540*/  LDS R5, [UR6] ;  /* 0x00000006ff057984 */ /* 0x000e240008000800 */
[C---:B------:R-:W-:Y:S02]  /*8550*/  LOP3.LUT R2, R0.reuse, 0xffff, RZ, 0xc0, !PT ;  /* 0x0000ffff00027812 */ /* 0x040fe400078ec0ff */
[----:B0-----:R-:W-:-:S04]  /*8560*/  LOP3.LUT R3, R0, 0xffff, R5, 0x80, !PT ;  /* 0x0000ffff00037812 */ /* 0x001fc800078e8005 */
[----:B------:R-:W-:-:S13]  /*8570*/  ISETP.NE.AND P0, PT, R3, R2, PT ;  /* 0x000000020300720c */ /* 0x000fda0003f05270 */
[----:B------:R-:W-:Y:S05]  /*8580*/  @P0 BRA `(.L_x_21) ;  /* 0x0000000000500947 */ /* 0x000fea0003800000 */
[----:B------:R-:W-:Y:S02]  /*8590*/  SHF.R.U32.HI R5, RZ, 0x10, R5 ;  /* 0x00000010ff057819 */ /* 0x000fe40000011605 */
[----:B------:R-:W-:-:S04]  /*85a0*/  SHF.R.U32.HI R2, RZ, 0x10, R0 ;  /* 0x00000010ff027819 */ /* 0x000fc80000011600 */
[----:B------:R-:W-:-:S04]  /*85b0*/  LOP3.LUT R5, R5, R2, RZ, 0xc0, !PT ;  /* 0x0000000205057212 */ /* 0x000fc800078ec0ff */
[----:B------:R-:W-:-:S13]  /*85c0*/  ISETP.NE.AND P0, PT, R5, R2, PT ;  /* 0x000000020500720c */ /* 0x000fda0003f05270 */
[----:B------:R-:W-:Y:S05]  /*85d0*/  @P0 BRA `(.L_x_22) ;  /* 0x0000000000300947 */ /* 0x000fea0003800000 */
[----:B------:R-:W-:Y:S01]  /*85e0*/  R2UR UR4, R0 ;  /* 0x00000000000472ca */ /* 0x000fe200000e0000 */
[----:B------:R-:W-:Y:S01]  /*85f0*/  VOTEU.ANY UR5, UPT, PT ;  /* 0x0000000000057886 */ /* 0x000fe200038e0100 */
[----:B------:R-:W0:Y:S01]  /*8600*/  S2R R0, SR_LANEID ;  /* 0x0000000000007919 */ /* 0x000e220000000000 */
[----:B------:R-:W-:-:S10]  /*8610*/  UFLO.U32 UR5, UR5 ;  /* 0x00000005000572bd */ /* 0x000fd400080e0000 */
[----:B------:R-:W-:-:S06]  /*8620*/  ULOP3.LUT UR4, URZ, UR4, URZ, 0x33, !UPT ;  /* 0x00000004ff047292 */ /* 0x000fcc000f8e33ff */
[----:B------:R-:W-:-:S04]  /*8630*/  IMAD.U32 R2, RZ, RZ, UR4 ;  /* 0x00000004ff027e24 */ /* 0x000fc8000f8e00ff */
[----:B------:R-:W1:Y:S02]  /*8640*/  REDUX UR7, R2 ;  /* 0x00000000020773c4 */ /* 0x000e640000000000 */
[----:B------:R2:W-:Y:S01]  /*8650*/  UTCATOMSWS.AND URZ, UR4 ;  /* 0x0000000400ff79e3 */ /* 0x0005e20008000000 */
[----:B0-----:R-:W-:Y:S01]  /*8660*/  ISETP.EQ.U32.AND P0, PT, R0, UR5, PT ;  /* 0x0000000500007c0c */ /* 0x001fe2000bf02070 */
[----:B-1----:R-:W-:-:S12]  /*8670*/  IMAD.U32 R0, RZ, RZ, UR7 ;  /* 0x00000007ff007e24 */ /* 0x002fd8000f8e00ff */
[----:B------:R2:W-:Y:S01]  /*8680*/  @P0 ATOMS.AND RZ, [UR6], R0 ;  /* 0x00000000ffff098c */ /* 0x0005e2000a800006 */
[----:B------:R-:W-:Y:S05]  /*8690*/  BRA `(.L_x_20) ;  /* 0x0000000000147947 */ /* 0x000fea0003800000 */
.L_x_22:
[----:B------:R-:W-:-:S07]  /*86a0*/  MOV R2, 0x86c0 ;  /* 0x000086c000027802 */ /* 0x000fce0000000f00 */
[----:B------:R-:W-:Y:S05]  /*86b0*/  CALL.REL.NOINC `($__internal_0_$__cuda_sm10x_tcgen05_guardrail_trap_col_being_dealloced_not_returned_by_alloc) ;  /* 0x0000000000447944 */ /* 0x000fea0003c00000 */
[----:B------:R-:W-:Y:S05]  /*86c0*/  BRA `(.L_x_20) ;  /* 0x0000000000087947 */ /* 0x000fea0003800000 */
.L_x_21:
[----:B------:R-:W-:-:S07]  /*86d0*/  MOV R2, 0x86f0 ;  /* 0x000086f000027802 */ /* 0x000fce0000000f00 */
[----:B------:R-:W-:Y:S05]  /*86e0*/  CALL.REL.NOINC `($__internal_2_$__cuda_sm10x_tcgen05_guardrail_trap_unallocated_columns_being_dealloced) ;  /* 0x0000000000507944 */ /* 0x000fea0003c00000 */
.L_x_20:
[----:B------:R-:W-:Y:S01]  /*86f0*/  NOP ;  /* 0x0000000000007918 */ /* 0x000fe20000000000 */
[----:B--2---:R-:W-:Y:S05]  /*8700*/  EXIT ;  /* 0x000000000000794d */ /* 0x004fea0003800000 */
.L_x_8:
[----:B------:R-:W1:Y:S02]  /*8710*/  SYNCS.PHASECHK.TRANS64.TRYWAIT P2, [UR10+0x2000], RZ ;  /* 0x002000ffff0075a7 */ /* 0x000e64000804110a */
[----:B-1----:R-:W-:Y:S05]  /*8720*/  @!P2 BRA `(.L_x_8) ;  /* 0xfffffffc00f8a947 */ /* 0x002fea000383ffff */
[----:B------:R-:W-:Y:S05]  /*8730*/  BRA `(.L_x_7) ;  /* 0xffffff8800547947 */ /* 0x000fea000383ffff */
.L_x_14:
[----:B------:R-:W2:Y:S02]  /*8740*/  SYNCS.PHASECHK.TRANS64.TRYWAIT P1, [UR10+0x4010], RZ ;  /* 0x004010ffff0075a7 */ /* 0x000ea4000802110a */
[----:B--2---:R-:W-:Y:S05]  /*8750*/  @!P1 BRA `(.L_x_14) ;  /* 0xfffffffc00f89947 */ /* 0x004fea000383ffff */
[----:B------:R-:W-:Y:S05]  /*8760*/  BRA `(.L_x_23) ;  /* 0xffffffc000447947 */ /* 0x000fea000383ffff */
.L_x_15:
[----:B------:R-:W1:Y:S02]  /*8770*/  SYNCS.PHASECHK.TRANS64.TRYWAIT P0, [UR13], R116 ;  /* 0x00000074ff0075a7 */ /* 0x000e64000800110d */
[----:B-1----:R-:W-:Y:S05]  /*8780*/  @!P0 BRA `(.L_x_15) ;  /* 0xfffffffc00f88947 */ /* 0x002fea000383ffff */
[----:B------:R-:W-:Y:S05]  /*8790*/  BRA `(.L_x_24) ;  /* 0xffffffe800b07947 */ /* 0x000fea000383ffff */
.L_x_19:
[----:B------:R-:W2:Y:S02]  /*87a0*/  SYNCS.PHASECHK.TRANS64.TRYWAIT P0, [UR13], R3 ;  /* 0x00000003ff0075a7 */ /* 0x000ea4000800110d */
[----:B--2---:R-:W-:Y:S05]  /*87b0*/  @!P0 BRA `(.L_x_19) ;  /* 0xfffffffc00f88947 */ /* 0x004fea000383ffff */
[----:B------:R-:W-:Y:S05]  /*87c0*/  BRA `(.L_x_18) ;  /* 0xfffffff000bc7947 */ /* 0x000fea000383ffff */
        .weak           $__internal_0_$__cuda_sm10x_tcgen05_guardrail_trap_col_being_dealloced_not_returned_by_alloc
        .type           $__internal_0_$__cuda_sm10x_tcgen05_guardrail_trap_col_being_dealloced_not_returned_by_alloc,@function
        .size           $__internal_0_$__cuda_sm10x_tcgen05_guardrail_trap_col_being_dealloced_not_returned_by_alloc,($__internal_1_$__cuda_sm10x_tcgen05_guardrail_trap_phase_invalid_during_alloc - $__internal_0_$__cuda_sm10x_tcgen05_guardrail_trap_col_being_dealloced_not_returned_by_alloc)
$__internal_0_$__cuda_sm10x_tcgen05_guardrail_trap_col_being_dealloced_not_returned_by_alloc:
[----:B------:R-:W-:Y:S05]  /*87d0*/  BPT.TRAP 0x1 ;  /* 0x000000040000795c */ /* 0x000fea0000300000 */
[----:B------:R-:W-:-:S04]  /*87e0*/  IMAD.MOV.U32 R3, RZ, RZ, 0x0 ;  /* 0x00000000ff037424 */ /* 0x000fc800078e00ff */
[----:B------:R-:W-:Y:S05]  /*87f0*/  RET.REL.NODEC R2 `(attn_fwd) ;  /* 0xffffff7802007950 */ /* 0x000fea0003c3ffff */
        .weak           $__internal_1_$__cuda_sm10x_tcgen05_guardrail_trap_phase_invalid_during_alloc
        .type           $__internal_1_$__cuda_sm10x_tcgen05_guardrail_trap_phase_invalid_during_alloc,@function
        .size           $__internal_1_$__cuda_sm10x_tcgen05_guardrail_trap_phase_invalid_during_alloc,($__internal_2_$__cuda_sm10x_tcgen05_guardrail_trap_unallocated_columns_being_dealloced - $__internal_1_$__cuda_sm10x_tcgen05_guardrail_trap_phase_invalid_during_alloc)
$__internal_1_$__cuda_sm10x_tcgen05_guardrail_trap_phase_invalid_during_alloc:
[----:B------:R-:W-:Y:S05]  /*8800*/  BPT.TRAP 0x1 ;  /* 0x000000040000795c */ /* 0x000fea0000300000 */
[----:B------:R-:W-:-:S04]  /*8810*/  IMAD.MOV.U32 R5, RZ, RZ, 0x0 ;  /* 0x00000000ff057424 */ /* 0x000fc800078e00ff */
[----:B------:R-:W-:Y:S05]  /*8820*/  RET.REL.NODEC R4 `(attn_fwd) ;  /* 0xffffff7404f47950 */ /* 0x000fea0003c3ffff */
        .weak           $__internal_2_$__cuda_sm10x_tcgen05_guardrail_trap_unallocated_columns_being_dealloced
        .type           $__internal_2_$__cuda_sm10x_tcgen05_guardrail_trap_unallocated_columns_being_dealloced,@function
        .size           $__internal_2_$__cuda_sm10x_tcgen05_guardrail_trap_unallocated_columns_being_dealloced,(.L_x_28 - $__internal_2_$__cuda_sm10x_tcgen05_guardrail_trap_unallocated_columns_being_dealloced)
$__internal_2_$__cuda_sm10x_tcgen05_guardrail_trap_unallocated_columns_being_dealloced:
[----:B------:R-:W-:Y:S05]  /*8830*/  BPT.TRAP 0x1 ;  /* 0x000000040000795c */ /* 0x000fea0000300000 */
[----:B------:R-:W-:-:S04]  /*8840*/  IMAD.MOV.U32 R3, RZ, RZ, 0x0 ;  /* 0x00000000ff037424 */ /* 0x000fc800078e00ff */
[----:B------:R-:W-:Y:S05]  /*8850*/  RET.REL.NODEC R2 `(attn_fwd) ;  /* 0xffffff7402e87950 */ /* 0x000fea0003c3ffff */
.L_x_25:
[----:B------:R-:W-:-:S00]  /*8860*/  BRA `(.L_x_25) ;  /* 0xfffffffc00fc7947 */ /* 0x000fc0000383ffff */
[----:B------:R-:W-:-:S00]  /*8870*/  NOP ;  /* 0x0000000000007918 */ /* 0x000fc00000000000 */
        /* <DEDUP_REMOVED lines=8> */
.L_x_28:


//--------------------- .nv.global.init           --------------------------
	.section	.nv.global.init,"aw",@progbits
.nv.global.init:
	.type		_$_str,@object
	.size		_$_str,(.L_3 - _$_str)
_$_str:
        /*0000*/ 	.byte	0x5f, 0x5f, 0x43, 0x55, 0x44, 0x41, 0x5f, 0x46, 0x54, 0x5a, 0x00
.L_3:


//--------------------- .nv.shared.attn_fwd       --------------------------
	.section	.nv.shared.attn_fwd,"aw",@nobits
	.sectionflags	@""
	.align	16
	.zero		1024


//--------------------- .nv.shared.reserved.0     --------------------------
	.section	.nv.shared.reserved.0,"aw",@nobits
	.align	8
	.weak		__nv_reservedSMEM_offset_0_alias
	.size		__nv_reservedSMEM_offset_0_alias, 0, 64
	.other		__nv_reservedSMEM_offset_0_alias,@"STO_CUDA_RESERVED_SHARED STV_DEFAULT"
__nv_reservedSMEM_offset_0_alias:
	.zero		0
.nv.shared.reserved.0:
	.zero		64
	.weak		__nv_reservedSMEM_allocation_phase
	.type		__nv_reservedSMEM_allocation_phase,@object
	.size		__nv_reservedSMEM_allocation_phase,(.L_0 - __nv_reservedSMEM_allocation_phase)
__nv_reservedSMEM_allocation_phase:
	.zero		1
.L_0:
	.zero		7
	.weak		__nv_reservedSMEM_devtool_atexit_pc
	.type		__nv_reservedSMEM_devtool_atexit_pc,@object
	.size		__nv_reservedSMEM_devtool_atexit_pc,(__nv_reservedSMEM_allocation_mask - __nv_reservedSMEM_devtool_atexit_pc)
__nv_reservedSMEM_devtool_atexit_pc:
	.zero		8
	.weak		__nv_reservedSMEM_allocation_mask
	.type		__nv_reservedSMEM_allocation_mask,@object
	.size		__nv_reservedSMEM_allocation_mask,(.L_2 - __nv_reservedSMEM_allocation_mask)
__nv_reservedSMEM_allocation_mask:
	.zero		4
.L_2:


//--------------------- .nv.constant0.attn_fwd    --------------------------
	.section	.nv.constant0.attn_fwd,"a",@progbits
	.sectionflags	@""
	.align	4
.nv.constant0.attn_fwd:
	.zero		1032


//--------------------- SYMBOLS --------------------------

	.type		.nv.reservedSmem.offset0,@object
	.size		.nv.reservedSmem.offset0,0x4
	.type		.nv.reservedSmem.cap,@object
	.size		.nv.reservedSmem.cap,0x4
